	.target	sm_100a

	.elftype	@"ET_EXEC"


//--------------------- .note.nv.tkinfo           --------------------------
	.section	.note.nv.tkinfo,"",@"SHT_NOTE"
	.sectionflags	@"SHF_NOTE_NV_TKINFO"
	.tkinfo
        /*0018*/ 	.word	0x00000002
        /*0030*/ 	.string	""
        /*0030*/ 	.string	"ptxas"
        /*0030*/ 	.string	"Cuda compilation tools, release 13.0, V13.0.88"
        /*0030*/ 	.string	"Build cuda_13.0.r13.0/compiler.36424714_0"
        /*0030*/ 	.string	"-arch sm_100a -m 64 "



//--------------------- .note.nv.cuinfo           --------------------------
	.section	.note.nv.cuinfo,"",@"SHT_NOTE"
	.sectionflags	@"SHF_NOTE_NV_CUINFO"
        /*0018*/ 	.short	0x0002
        /*001a*/ 	.short	0x0064
        /*001c*/ 	.short	0x0082
	.zero		2


//--------------------- .nv.info                  --------------------------
	.section	.nv.info,"",@"SHT_CUDA_INFO"
	.align	4


	//----- nvinfo : EIATTR_REGCOUNT
	.align		4
        /*0000*/ 	.byte	0x04, 0x2f
        /*0002*/ 	.short	(.L_20 - .L_19)
	.align		4
.L_19:
        /*0004*/ 	.word	index@(_ZN7cutlass13device_kernelINS_4gemm6kernel13GemmUniversalIN4cute5tupleIJiiiiEEENS1_10collective13CollectiveMmaINS1_35MainloopSm100TmaUmmaWarpSpecializedILi5ELi2ELi4ENS5_IJNS4_1CILi4EEENSA_ILi1EEESC_EEEEENS5_IJNSA_ILi64EEENSA_ILi256EEENSA_ILi128EEEEEENS_12float_e5m2_tENS5_IJlSC_lEEESJ_SK_NS4_8TiledMMAINS4_8MMA_AtomIJNS4_10MMA_TraitsINS4_19SM100_MMA_F8F6F4_SSEJSJ_SJ_fSF_SG_NS4_17integral_constantINS4_4UMMA5MajorELSR_0EEESS_NSP_INSQ_7ScaleInELST_0EEESU_EEEEEENS4_6LayoutINS5_IJSC_SC_SC_EEENS5_IJNSA_ILi0EEESZ_SZ_EEEEENS5_IJNS4_10UnderscoreES12_S12_EEEEENS4_13SM90_TMA_LOADENS4_14ComposedLayoutINS4_7SwizzleILi3ELi4ELi3EEENS4_18smem_ptr_flag_bitsILi8EEENSX_INS5_IJNSA_ILi8EEESH_EEENS5_IJSH_SC_EEEEEEEvNS4_8identityENS4_23SM90_TMA_LOAD_MULTICASTES1F_vS1G_EENS_8epilogue10collective18CollectiveEpilogueINS1J_23Sm100TmaWarpSpecializedILi4ELi2ELi32ELb0ELb0EEEJSI_NS5_IJNSX_ISF_SC_EES1O_EEESJ_SK_SJ_SK_NS1J_6fusion15FusionCallbacksIS1N_NS1Q_17LinearCombinationISJ_fSJ_fLNS_15FloatRoundStyleE2EEESI_S1P_JEEENS4_5SM1004TMEM4LOAD26SM100_TMEM_LOAD_16dp32b32xES15_NS16_INS17_ILi2ELi4ELi3EEES1A_NSX_INS5_IJS1B_SF_EEENS5_IJSF_SC_EEEEEEENS4_39AutoVectorizingCopyWithAssumedAlignmentILi128EEENS4_14SM90_TMA_STOREES24_S26_S26_EEEvvEEEEvNT_6ParamsE)
        /*0008*/ 	.word	0x00000075


	//----- nvinfo : EIATTR_FRAME_SIZE
	.align		4
.L_20:
        /*000c*/ 	.byte	0x04, 0x11
        /*000e*/ 	.short	(.L_22 - .L_21)
	.align		4
.L_21:
        /*0010*/ 	.word	index@($__internal_2_$__cuda_sm10x_tcgen05_guardrail_trap_unallocated_columns_being_dealloced)
        /*0014*/ 	.word	0x00000000


	//----- nvinfo : EIATTR_FRAME_SIZE
	.align		4
.L_22:
        /*0018*/ 	.byte	0x04, 0x11
        /*001a*/ 	.short	(.L_24 - .L_23)
	.align		4
.L_23:
        /*001c*/ 	.word	index@($__internal_1_$__cuda_sm10x_tcgen05_guardrail_trap_phase_invalid_during_alloc)
        /*0020*/ 	.word	0x00000000


	//----- nvinfo : EIATTR_FRAME_SIZE
	.align		4
.L_24:
        /*0024*/ 	.byte	0x04, 0x11
        /*0026*/ 	.short	(.L_26 - .L_25)
	.align		4
.L_25:
        /*0028*/ 	.word	index@($__internal_0_$__cuda_sm10x_tcgen05_guardrail_trap_col_being_dealloced_not_returned_by_alloc)
        /*002c*/ 	.word	0x00000000


	//----- nvinfo : EIATTR_FRAME_SIZE
	.align		4
.L_26:
        /*0030*/ 	.byte	0x04, 0x11
        /*0032*/ 	.short	(.L_28 - .L_27)
	.align		4
.L_27:
        /*0034*/ 	.word	index@(_ZN7cutlass13device_kernelINS_4gemm6kernel13GemmUniversalIN4cute5tupleIJiiiiEEENS1_10collective13CollectiveMmaINS1_35MainloopSm100TmaUmmaWarpSpecializedILi5ELi2ELi4ENS5_IJNS4_1CILi4EEENSA_ILi1EEESC_EEEEENS5_IJNSA_ILi64EEENSA_ILi256EEENSA_ILi128EEEEEENS_12float_e5m2_tENS5_IJlSC_lEEESJ_SK_NS4_8TiledMMAINS4_8MMA_AtomIJNS4_10MMA_TraitsINS4_19SM100_MMA_F8F6F4_SSEJSJ_SJ_fSF_SG_NS4_17integral_constantINS4_4UMMA5MajorELSR_0EEESS_NSP_INSQ_7ScaleInELST_0EEESU_EEEEEENS4_6LayoutINS5_IJSC_SC_SC_EEENS5_IJNSA_ILi0EEESZ_SZ_EEEEENS5_IJNS4_10UnderscoreES12_S12_EEEEENS4_13SM90_TMA_LOADENS4_14ComposedLayoutINS4_7SwizzleILi3ELi4ELi3EEENS4_18smem_ptr_flag_bitsILi8EEENSX_INS5_IJNSA_ILi8EEESH_EEENS5_IJSH_SC_EEEEEEEvNS4_8identityENS4_23SM90_TMA_LOAD_MULTICASTES1F_vS1G_EENS_8epilogue10collective18CollectiveEpilogueINS1J_23Sm100TmaWarpSpecializedILi4ELi2ELi32ELb0ELb0EEEJSI_NS5_IJNSX_ISF_SC_EES1O_EEESJ_SK_SJ_SK_NS1J_6fusion15FusionCallbacksIS1N_NS1Q_17LinearCombinationISJ_fSJ_fLNS_15FloatRoundStyleE2EEESI_S1P_JEEENS4_5SM1004TMEM4LOAD26SM100_TMEM_LOAD_16dp32b32xES15_NS16_INS17_ILi2ELi4ELi3EEES1A_NSX_INS5_IJS1B_SF_EEENS5_IJSF_SC_EEEEEEENS4_39AutoVectorizingCopyWithAssumedAlignmentILi128EEENS4_14SM90_TMA_STOREES24_S26_S26_EEEvvEEEEvNT_6ParamsE)
        /*0038*/ 	.word	0x00000000


	//----- nvinfo : EIATTR_MIN_STACK_SIZE
	.align		4
.L_28:
        /*003c*/ 	.byte	0x04, 0x12
        /*003e*/ 	.short	(.L_30 - .L_29)
	.align		4
.L_29:
        /*0040*/ 	.word	index@(_ZN7cutlass13device_kernelINS_4gemm6kernel13GemmUniversalIN4cute5tupleIJiiiiEEENS1_10collective13CollectiveMmaINS1_35MainloopSm100TmaUmmaWarpSpecializedILi5ELi2ELi4ENS5_IJNS4_1CILi4EEENSA_ILi1EEESC_EEEEENS5_IJNSA_ILi64EEENSA_ILi256EEENSA_ILi128EEEEEENS_12float_e5m2_tENS5_IJlSC_lEEESJ_SK_NS4_8TiledMMAINS4_8MMA_AtomIJNS4_10MMA_TraitsINS4_19SM100_MMA_F8F6F4_SSEJSJ_SJ_fSF_SG_NS4_17integral_constantINS4_4UMMA5MajorELSR_0EEESS_NSP_INSQ_7ScaleInELST_0EEESU_EEEEEENS4_6LayoutINS5_IJSC_SC_SC_EEENS5_IJNSA_ILi0EEESZ_SZ_EEEEENS5_IJNS4_10UnderscoreES12_S12_EEEEENS4_13SM90_TMA_LOADENS4_14ComposedLayoutINS4_7SwizzleILi3ELi4ELi3EEENS4_18smem_ptr_flag_bitsILi8EEENSX_INS5_IJNSA_ILi8EEESH_EEENS5_IJSH_SC_EEEEEEEvNS4_8identityENS4_23SM90_TMA_LOAD_MULTICASTES1F_vS1G_EENS_8epilogue10collective18CollectiveEpilogueINS1J_23Sm100TmaWarpSpecializedILi4ELi2ELi32ELb0ELb0EEEJSI_NS5_IJNSX_ISF_SC_EES1O_EEESJ_SK_SJ_SK_NS1J_6fusion15FusionCallbacksIS1N_NS1Q_17LinearCombinationISJ_fSJ_fLNS_15FloatRoundStyleE2EEESI_S1P_JEEENS4_5SM1004TMEM4LOAD26SM100_TMEM_LOAD_16dp32b32xES15_NS16_INS17_ILi2ELi4ELi3EEES1A_NSX_INS5_IJS1B_SF_EEENS5_IJSF_SC_EEEEEEENS4_39AutoVectorizingCopyWithAssumedAlignmentILi128EEENS4_14SM90_TMA_STOREES24_S26_S26_EEEvvEEEEvNT_6ParamsE)
        /*0044*/ 	.word	0x00000000
.L_30:


//--------------------- .nv.compat                --------------------------
	.section	.nv.compat,"",@"SHT_CUDA_COMPAT_INFO"
	.align	4
        /*0000*/ 	.byte	0x02, 0x09, 0x01, 0x00, 0x02, 0x02, 0x02, 0x00, 0x02, 0x05, 0x05, 0x00, 0x03, 0x07, 0x01, 0x01
        /*0010*/ 	.byte	0x02, 0x03, 0x01, 0x00, 0x02, 0x06, 0x01, 0x00, 0x04, 0x0b, 0x08, 0x00, 0x09, 0x00, 0x00, 0x00
        /*0020*/ 	.byte	0x00, 0x00, 0x00, 0x00


//--------------------- .nv.info._ZN7cutlass13device_kernelINS_4gemm6kernel13GemmUniversalIN4cute5tupleIJiiiiEEENS1_10collective13CollectiveMmaINS1_35MainloopSm100TmaUmmaWarpSpecializedILi5ELi2ELi4ENS5_IJNS4_1CILi4EEENSA_ILi1EEESC_EEEEENS5_IJNSA_ILi64EEENSA_ILi256EEENSA_ILi128EEEEEENS_12float_e5m2_tENS5_IJlSC_lEEESJ_SK_NS4_8TiledMMAINS4_8MMA_AtomIJNS4_10MMA_TraitsINS4_19SM100_MMA_F8F6F4_SSEJSJ_SJ_fSF_SG_NS4_17integral_constantINS4_4UMMA5MajorELSR_0EEESS_NSP_INSQ_7ScaleInELST_0EEESU_EEEEEENS4_6LayoutINS5_IJSC_SC_SC_EEENS5_IJNSA_ILi0EEESZ_SZ_EEEEENS5_IJNS4_10UnderscoreES12_S12_EEEEENS4_13SM90_TMA_LOADENS4_14ComposedLayoutINS4_7SwizzleILi3ELi4ELi3EEENS4_18smem_ptr_flag_bitsILi8EEENSX_INS5_IJNSA_ILi8EEESH_EEENS5_IJSH_SC_EEEEEEEvNS4_8identityENS4_23SM90_TMA_LOAD_MULTICASTES1F_vS1G_EENS_8epilogue10collective18CollectiveEpilogueINS1J_23Sm100TmaWarpSpecializedILi4ELi2ELi32ELb0ELb0EEEJSI_NS5_IJNSX_ISF_SC_EES1O_EEESJ_SK_SJ_SK_NS1J_6fusion15FusionCallbacksIS1N_NS1Q_17LinearCombinationISJ_fSJ_fLNS_15FloatRoundStyleE2EEESI_S1P_JEEENS4_5SM1004TMEM4LOAD26SM100_TMEM_LOAD_16dp32b32xES15_NS16_INS17_ILi2ELi4ELi3EEES1A_NSX_INS5_IJS1B_SF_EEENS5_IJSF_SC_EEEEEEENS4_39AutoVectorizingCopyWithAssumedAlignmentILi128EEENS4_14SM90_TMA_STOREES24_S26_S26_EEEvvEEEEvNT_6ParamsE --------------------------
	.section	.nv.info._ZN7cutlass13device_kernelINS_4gemm6kernel13GemmUniversalIN4cute5tupleIJiiiiEEENS1_10collective13CollectiveMmaINS1_35MainloopSm100TmaUmmaWarpSpecializedILi5ELi2ELi4ENS5_IJNS4_1CILi4EEENSA_ILi1EEESC_EEEEENS5_IJNSA_ILi64EEENSA_ILi256EEENSA_ILi128EEEEEENS_12float_e5m2_tENS5_IJlSC_lEEESJ_SK_NS4_8TiledMMAINS4_8MMA_AtomIJNS4_10MMA_TraitsINS4_19SM100_MMA_F8F6F4_SSEJSJ_SJ_fSF_SG_NS4_17integral_constantINS4_4UMMA5MajorELSR_0EEESS_NSP_INSQ_7ScaleInELST_0EEESU_EEEEEENS4_6LayoutINS5_IJSC_SC_SC_EEENS5_IJNSA_ILi0EEESZ_SZ_EEEEENS5_IJNS4_10UnderscoreES12_S12_EEEEENS4_13SM90_TMA_LOADENS4_14ComposedLayoutINS4_7SwizzleILi3ELi4ELi3EEENS4_18smem_ptr_flag_bitsILi8EEENSX_INS5_IJNSA_ILi8EEESH_EEENS5_IJSH_SC_EEEEEEEvNS4_8identityENS4_23SM90_TMA_LOAD_MULTICASTES1F_vS1G_EENS_8epilogue10collective18CollectiveEpilogueINS1J_23Sm100TmaWarpSpecializedILi4ELi2ELi32ELb0ELb0EEEJSI_NS5_IJNSX_ISF_SC_EES1O_EEESJ_SK_SJ_SK_NS1J_6fusion15FusionCallbacksIS1N_NS1Q_17LinearCombinationISJ_fSJ_fLNS_15FloatRoundStyleE2EEESI_S1P_JEEENS4_5SM1004TMEM4LOAD26SM100_TMEM_LOAD_16dp32b32xES15_NS16_INS17_ILi2ELi4ELi3EEES1A_NSX_INS5_IJS1B_SF_EEENS5_IJSF_SC_EEEEEEENS4_39AutoVectorizingCopyWithAssumedAlignmentILi128EEENS4_14SM90_TMA_STOREES24_S26_S26_EEEvvEEEEvNT_6ParamsE,"",@"SHT_CUDA_INFO"
	.sectionflags	@""
	.align	4


	//----- nvinfo : EIATTR_CUDA_API_VERSION
	.align		4
        /*0000*/ 	.byte	0x04, 0x37
        /*0002*/ 	.short	(.L_32 - .L_31)
.L_31:
        /*0004*/ 	.word	0x00000082


	//----- nvinfo : EIATTR_KPARAM_INFO
	.align		4
.L_32:
        /*0008*/ 	.byte	0x04, 0x17
        /*000a*/ 	.short	(.L_34 - .L_33)
.L_33:
        /*000c*/ 	.word	0x00000000
        /*0010*/ 	.short	0x0000
        /*0012*/ 	.short	0x0000
        /*0014*/ 	.byte	0x00, 0xf0, 0x01, 0x20


	//----- nvinfo : EIATTR_AT_ENTRY_FRAGMENTS
	.align		4
.L_34:
        /*0018*/ 	.byte	0x04, 0x4f
        /*001a*/ 	.short	(.L_36 - .L_35)


	//   ....[0]....
.L_35:
        /*001c*/ 	.word	0x00000006


	//----- nvinfo : EIATTR_RESERVED_SMEM_USED
	.align		4
.L_36:
        /*0020*/ 	.byte	0x01, 0x41
	.zero		2


	//----- nvinfo : EIATTR_SPARSE_MMA_MASK
	.align		4
        /*0024*/ 	.byte	0x03, 0x50
        /*0026*/ 	.short	0x0000


	//----- nvinfo : EIATTR_TCGEN05_1CTA_USED
	.align		4
        /*0028*/ 	.byte	0x01, 0x51
	.zero		2


	//----- nvinfo : EIATTR_MAXREG_COUNT
	.align		4
        /*002c*/ 	.byte	0x03, 0x1b
        /*002e*/ 	.short	0x00ff


	//----- nvinfo : EIATTR_NUM_BARRIERS
	.align		4
        /*0030*/ 	.byte	0x02, 0x4c
        /*0032*/ 	.byte	0x07
	.zero		1


	//----- nvinfo : EIATTR_EXTERNS
	.align		4
        /*0034*/ 	.byte	0x04, 0x0f
        /*0036*/ 	.short	(.L_38 - .L_37)


	//   ....[0]....
	.align		4
.L_37:
        /*0038*/ 	.word	index@(__assertfail)


	//----- nvinfo : EIATTR_MERCURY_ISA_VERSION
	.align		4
.L_38:
        /*003c*/ 	.byte	0x03, 0x5f
        /*003e*/ 	.short	0x0101


	//----- nvinfo : EIATTR_INT_WARP_WIDE_INSTR_OFFSETS
	.align		4
        /*0040*/ 	.byte	0x04, 0x31
        /*0042*/ 	.short	(.L_40 - .L_39)


	//   ....[0]....
.L_39:
        /*0044*/ 	.word	0x00003de0


	//   ....[1]....
        /*0048*/ 	.word	0x00003e00


	//   ....[2]....
        /*004c*/ 	.word	0x00003e30


	//   ....[3]....
        /*0050*/ 	.word	0x00004a40


	//   ....[4]....
        /*0054*/ 	.word	0x00004aa0


	//   ....[5]....
        /*0058*/ 	.word	0x00004b80


	//   ....[6]....
        /*005c*/ 	.word	0x00004c00


	//   ....[7]....
        /*0060*/ 	.word	0x00004cf0


	//   ....[8]....
        /*0064*/ 	.word	0x00004d80


	//   ....[9]....
        /*0068*/ 	.word	0x00004e70


	//   ....[10]....
        /*006c*/ 	.word	0x00004f20


	//----- nvinfo : EIATTR_COOP_GROUP_MASK_REGIDS
	.align		4
.L_40:
        /*0070*/ 	.byte	0x04, 0x29
        /*0072*/ 	.short	(.L_42 - .L_41)


	//   ....[0]....
.L_41:
        /*0074*/ 	.word	0xffffffff


	//   ....[1]....
        /*0078*/ 	.word	0xffffffff


	//   ....[2]....
        /*007c*/ 	.word	0xffffffff


	//   ....[3]....
        /*0080*/ 	.word	0xffffffff


	//   ....[4]....
        /*0084*/ 	.word	0xffffffff


	//   ....[5]....
        /*0088*/ 	.word	0xffffffff


	//   ....[6]....
        /*008c*/ 	.word	0xffffffff


	//   ....[7]....
        /*0090*/ 	.word	0xffffffff


	//   ....[8]....
        /*0094*/ 	.word	0xffffffff


	//   ....[9]....
        /*0098*/ 	.word	0xffffffff


	//   ....[10]....
        /*009c*/ 	.word	0xffffffff


	//   ....[11]....
        /*00a0*/ 	.word	0xffffffff


	//   ....[12]....
        /*00a4*/ 	.word	0xffffffff


	//   ....[13]....
        /*00a8*/ 	.word	0xffffffff


	//----- nvinfo : EIATTR_COOP_GROUP_INSTR_OFFSETS
	.align		4
.L_42:
        /*00ac*/ 	.byte	0x04, 0x28
        /*00ae*/ 	.short	(.L_44 - .L_43)


	//   ....[0]....
.L_43:
        /*00b0*/ 	.word	0x00000080


	//   ....[1]....
        /*00b4*/ 	.word	0x000004f0


	//   ....[2]....
        /*00b8*/ 	.word	0x000006b0


	//   ....[3]....
        /*00bc*/ 	.word	0x00000850


	//   ....[4]....
        /*00c0*/ 	.word	0x00000950


	//   ....[5]....
        /*00c4*/ 	.word	0x00000ac0


	//   ....[6]....
        /*00c8*/ 	.word	0x00000c60


	//   ....[7]....
        /*00cc*/ 	.word	0x00000e10


	//   ....[8]....
        /*00d0*/ 	.word	0x00002060


	//   ....[9]....
        /*00d4*/ 	.word	0x00002fd0


	//   ....[10]....
        /*00d8*/ 	.word	0x000031e0


	//   ....[11]....
        /*00dc*/ 	.word	0x00003210


	//   ....[12]....
        /*00e0*/ 	.word	0x00003cc0


	//   ....[13]....
        /*00e4*/ 	.word	0x00003ef0


	//----- nvinfo : EIATTR_VRC_CTA_INIT_COUNT
	.align		4
.L_44:
        /*00e8*/ 	.byte	0x02, 0x4a
        /*00ea*/ 	.byte	0x80
	.zero		1


	//----- nvinfo : EIATTR_SYSCALL_OFFSETS
	.align		4
        /*00ec*/ 	.byte	0x04, 0x46
        /*00ee*/ 	.short	(.L_46 - .L_45)


	//   ....[0]....
.L_45:
        /*00f0*/ 	.word	0x00005bb0


	//   ....[1]....
        /*00f4*/ 	.word	0x00005cf0


	//   ....[2]....
        /*00f8*/ 	.word	0x00006520


	//   ....[3]....
        /*00fc*/ 	.word	0x000072b0


	//   ....[4]....
        /*0100*/ 	.word	0x00008000


	//   ....[5]....
        /*0104*/ 	.word	0x00008d80


	//----- nvinfo : EIATTR_MBARRIER_INSTR_OFFSETS
	.align		4
.L_46:
        /*0108*/ 	.byte	0x04, 0x39
        /*010a*/ 	.short	(.L_48 - .L_47)


	//   ....[0]....
.L_47:
        /*010c*/ 	.word	0x00000600
        /*0110*/ 	.word	0x000000ff
        /*0114*/ 	.word	0x00000000
        /*0118*/ 	.short	0x0100
        /*011a*/ 	.byte	0x04
	.zero		1


	//   ....[1]....
        /*011c*/ 	.word	0x00000610
        /*0120*/ 	.word	0x000000ff
        /*0124*/ 	.word	0x00000028
        /*0128*/ 	.short	0x0100
        /*012a*/ 	.byte	0x04
	.zero		1


	//   ....[2]....
        /*012c*/ 	.word	0x00000620
        /*0130*/ 	.word	0x000000ff
        /*0134*/ 	.word	0x00000008
        /*0138*/ 	.short	0x0100
        /*013a*/ 	.byte	0x04
	.zero		1


	//   ....[3]....
        /*013c*/ 	.word	0x00000630
        /*0140*/ 	.word	0x000000ff
        /*0144*/ 	.word	0x00000030
        /*0148*/ 	.short	0x0100
        /*014a*/ 	.byte	0x04
	.zero		1


	//   ....[4]....
        /*014c*/ 	.word	0x00000640
        /*0150*/ 	.word	0x000000ff
        /*0154*/ 	.word	0x00000010
        /*0158*/ 	.short	0x0100
        /*015a*/ 	.byte	0x04
	.zero		1


	//   ....[5]....
        /*015c*/ 	.word	0x00000650
        /*0160*/ 	.word	0x000000ff
        /*0164*/ 	.word	0x00000038
        /*0168*/ 	.short	0x0100
        /*016a*/ 	.byte	0x04
	.zero		1


	//   ....[6]....
        /*016c*/ 	.word	0x00000660
        /*0170*/ 	.word	0x000000ff
        /*0174*/ 	.word	0x00000018
        /*0178*/ 	.short	0x0100
        /*017a*/ 	.byte	0x04
	.zero		1


	//   ....[7]....
        /*017c*/ 	.word	0x00000670
        /*0180*/ 	.word	0x000000ff
        /*0184*/ 	.word	0x00000040
        /*0188*/ 	.short	0x0100
        /*018a*/ 	.byte	0x04
	.zero		1


	//   ....[8]....
        /*018c*/ 	.word	0x00000680
        /*0190*/ 	.word	0x000000ff
        /*0194*/ 	.word	0x00000020
        /*0198*/ 	.short	0x0100
        /*019a*/ 	.byte	0x04
	.zero		1


	//   ....[9]....
        /*019c*/ 	.word	0x00000690
        /*01a0*/ 	.word	0x000000ff
        /*01a4*/ 	.word	0x00000048
        /*01a8*/ 	.short	0x0100
        /*01aa*/ 	.byte	0x04
	.zero		1


	//   ....[10]....
        /*01ac*/ 	.word	0x000007c0
        /*01b0*/ 	.word	0x000000ff
        /*01b4*/ 	.word	0x00000050
        /*01b8*/ 	.short	0x0100
        /*01ba*/ 	.byte	0x04
	.zero		1


	//   ....[11]....
        /*01bc*/ 	.word	0x000007d0
        /*01c0*/ 	.word	0x000000ff
        /*01c4*/ 	.word	0x00000070
        /*01c8*/ 	.short	0x0100
        /*01ca*/ 	.byte	0x04
	.zero		1


	//   ....[12]....
        /*01cc*/ 	.word	0x000007e0
        /*01d0*/ 	.word	0x000000ff
        /*01d4*/ 	.word	0x00000058
        /*01d8*/ 	.short	0x0100
        /*01da*/ 	.byte	0x04
	.zero		1


	//   ....[13]....
        /*01dc*/ 	.word	0x000007f0
        /*01e0*/ 	.word	0x000000ff
        /*01e4*/ 	.word	0x00000078
        /*01e8*/ 	.short	0x0100
        /*01ea*/ 	.byte	0x04
	.zero		1


	//   ....[14]....
        /*01ec*/ 	.word	0x00000800
        /*01f0*/ 	.word	0x000000ff
        /*01f4*/ 	.word	0x00000060
        /*01f8*/ 	.short	0x0100
        /*01fa*/ 	.byte	0x04
	.zero		1


	//   ....[15]....
        /*01fc*/ 	.word	0x00000810
        /*0200*/ 	.word	0x000000ff
        /*0204*/ 	.word	0x00000080
        /*0208*/ 	.short	0x0100
        /*020a*/ 	.byte	0x04
	.zero		1


	//   ....[16]....
        /*020c*/ 	.word	0x00000820
        /*0210*/ 	.word	0x000000ff
        /*0214*/ 	.word	0x00000068
        /*0218*/ 	.short	0x0100
        /*021a*/ 	.byte	0x04
	.zero		1


	//   ....[17]....
        /*021c*/ 	.word	0x00000830
        /*0220*/ 	.word	0x000000ff
        /*0224*/ 	.word	0x00000088
        /*0228*/ 	.short	0x0100
        /*022a*/ 	.byte	0x04
	.zero		1


	//   ....[18]....
        /*022c*/ 	.word	0x00000920
        /*0230*/ 	.word	0x000000ff
        /*0234*/ 	.word	0x00000090
        /*0238*/ 	.short	0x0100
        /*023a*/ 	.byte	0x06
	.zero		1


	//   ....[19]....
        /*023c*/ 	.word	0x00000930
        /*0240*/ 	.word	0x000000ff
        /*0244*/ 	.word	0x00000098
        /*0248*/ 	.short	0x0100
        /*024a*/ 	.byte	0x06
	.zero		1


	//   ....[20]....
        /*024c*/ 	.word	0x00000a70
        /*0250*/ 	.word	0x000000ff
        /*0254*/ 	.word	0x000000a0
        /*0258*/ 	.short	0x0100
        /*025a*/ 	.byte	0x06
	.zero		1


	//   ....[21]....
        /*025c*/ 	.word	0x00000a80
        /*0260*/ 	.word	0x000000ff
        /*0264*/ 	.word	0x000000b0
        /*0268*/ 	.short	0x0100
        /*026a*/ 	.byte	0x06
	.zero		1


	//   ....[22]....
        /*026c*/ 	.word	0x00000a90
        /*0270*/ 	.word	0x000000ff
        /*0274*/ 	.word	0x000000a8
        /*0278*/ 	.short	0x0100
        /*027a*/ 	.byte	0x06
	.zero		1


	//   ....[23]....
        /*027c*/ 	.word	0x00000aa0
        /*0280*/ 	.word	0x000000ff
        /*0284*/ 	.word	0x000000b8
        /*0288*/ 	.short	0x0100
        /*028a*/ 	.byte	0x06
	.zero		1


	//   ....[24]....
        /*028c*/ 	.word	0x00000bd0
        /*0290*/ 	.word	0x000000ff
        /*0294*/ 	.word	0x000000c0
        /*0298*/ 	.short	0x0100
        /*029a*/ 	.byte	0x04
	.zero		1


	//   ....[25]....
        /*029c*/ 	.word	0x00000be0
        /*02a0*/ 	.word	0x000000ff
        /*02a4*/ 	.word	0x000000e0
        /*02a8*/ 	.short	0x0100
        /*02aa*/ 	.byte	0x04
	.zero		1


	//   ....[26]....
        /*02ac*/ 	.word	0x00000bf0
        /*02b0*/ 	.word	0x000000ff
        /*02b4*/ 	.word	0x000000c8
        /*02b8*/ 	.short	0x0100
        /*02ba*/ 	.byte	0x04
	.zero		1


	//   ....[27]....
        /*02bc*/ 	.word	0x00000c00
        /*02c0*/ 	.word	0x000000ff
        /*02c4*/ 	.word	0x000000e8
        /*02c8*/ 	.short	0x0100
        /*02ca*/ 	.byte	0x04
	.zero		1


	//   ....[28]....
        /*02cc*/ 	.word	0x00000c10
        /*02d0*/ 	.word	0x000000ff
        /*02d4*/ 	.word	0x000000d0
        /*02d8*/ 	.short	0x0100
        /*02da*/ 	.byte	0x04
	.zero		1


	//   ....[29]....
        /*02dc*/ 	.word	0x00000c20
        /*02e0*/ 	.word	0x000000ff
        /*02e4*/ 	.word	0x000000f0
        /*02e8*/ 	.short	0x0100
        /*02ea*/ 	.byte	0x04
	.zero		1


	//   ....[30]....
        /*02ec*/ 	.word	0x00000c30
        /*02f0*/ 	.word	0x000000ff
        /*02f4*/ 	.word	0x000000d8
        /*02f8*/ 	.short	0x0100
        /*02fa*/ 	.byte	0x04
	.zero		1


	//   ....[31]....
        /*02fc*/ 	.word	0x00000c40
        /*0300*/ 	.word	0x000000ff
        /*0304*/ 	.word	0x000000f8
        /*0308*/ 	.short	0x0100
        /*030a*/ 	.byte	0x04
	.zero		1


	//   ....[32]....
        /*030c*/ 	.word	0x00000d30
        /*0310*/ 	.word	0x000000ff
        /*0314*/ 	.word	0x00000100
        /*0318*/ 	.short	0x0100
        /*031a*/ 	.byte	0x04
	.zero		1


	//   ....[33]....
        /*031c*/ 	.word	0x00000d40
        /*0320*/ 	.word	0x000000ff
        /*0324*/ 	.word	0x00000110
        /*0328*/ 	.short	0x0100
        /*032a*/ 	.byte	0x04
	.zero		1


	//   ....[34]....
        /*032c*/ 	.word	0x00000d50
        /*0330*/ 	.word	0x000000ff
        /*0334*/ 	.word	0x00000108
        /*0338*/ 	.short	0x0100
        /*033a*/ 	.byte	0x04
	.zero		1


	//   ....[35]....
        /*033c*/ 	.word	0x00000d60
        /*0340*/ 	.word	0x000000ff
        /*0344*/ 	.word	0x00000118
        /*0348*/ 	.short	0x0100
        /*034a*/ 	.byte	0x04
	.zero		1


	//   ....[36]....
        /*034c*/ 	.word	0x00001910
        /*0350*/ 	.word	0x00000000
        /*0354*/ 	.word	0x00000110
        /*0358*/ 	.short	0x010a
        /*035a*/ 	.byte	0xff
	.zero		1


	//   ....[37]....
        /*035c*/ 	.word	0x00001930
        /*0360*/ 	.word	0x00000000
        /*0364*/ 	.word	0x00000100
        /*0368*/ 	.short	0x0101
        /*036a*/ 	.byte	0xff
	.zero		1


	//   ....[38]....
        /*036c*/ 	.word	0x000019f0
        /*0370*/ 	.word	0x000000ff
        /*0374*/ 	.word	0x00000028
        /*0378*/ 	.short	0x010a
        /*037a*/ 	.byte	0x04
	.zero		1


	//   ....[39]....
        /*037c*/ 	.word	0x00001a70
        /*0380*/ 	.word	0x000000ff
        /*0384*/ 	.word	0x00000028
        /*0388*/ 	.short	0x010a
        /*038a*/ 	.byte	0x21
	.zero		1


	//   ....[40]....
        /*038c*/ 	.word	0x00001c00
        /*0390*/ 	.word	0x000000ff
        /*0394*/ 	.word	0x00000028
        /*0398*/ 	.short	0x010a
        /*039a*/ 	.byte	0x08
	.zero		1


	//   ....[41]....
        /*039c*/ 	.word	0x00001d20
        /*03a0*/ 	.word	0x000000ff
        /*03a4*/ 	.word	0x00000098
        /*03a8*/ 	.short	0x0101
        /*03aa*/ 	.byte	0x07
	.zero		1


	//   ....[42]....
        /*03ac*/ 	.word	0x00001d40
        /*03b0*/ 	.word	0x000000ff
        /*03b4*/ 	.word	0x00000028
        /*03b8*/ 	.short	0x010a
        /*03ba*/ 	.byte	0x04
	.zero		1


	//   ....[43]....
        /*03bc*/ 	.word	0x00001dc0
        /*03c0*/ 	.word	0x000000ff
        /*03c4*/ 	.word	0x00000028
        /*03c8*/ 	.short	0x010a
        /*03ca*/ 	.byte	0x09
	.zero		1


	//   ....[44]....
        /*03cc*/ 	.word	0x00001f60
        /*03d0*/ 	.word	0x000000ff
        /*03d4*/ 	.word	0x00000028
        /*03d8*/ 	.short	0x010a
        /*03da*/ 	.byte	0x06
	.zero		1


	//   ....[45]....
        /*03dc*/ 	.word	0x00002090
        /*03e0*/ 	.word	0x00000003
        /*03e4*/ 	.word	0x000000a0
        /*03e8*/ 	.short	0x010a
        /*03ea*/ 	.byte	0xff
	.zero		1


	//   ....[46]....
        /*03ec*/ 	.word	0x000021e0
        /*03f0*/ 	.word	0x00000000
        /*03f4*/ 	.word	0x00000000
        /*03f8*/ 	.short	0x0101
        /*03fa*/ 	.byte	0xff
	.zero		1


	//   ....[47]....
        /*03fc*/ 	.word	0x00002790
        /*0400*/ 	.word	0x000000ff
        /*0404*/ 	.word	0x00000000
        /*0408*/ 	.short	0x010a
        /*040a*/ 	.byte	0x04
	.zero		1


	//   ....[48]....
        /*040c*/ 	.word	0x00002820
        /*0410*/ 	.word	0x000000ff
        /*0414*/ 	.word	0x00000000
        /*0418*/ 	.short	0x010a
        /*041a*/ 	.byte	0x05
	.zero		1


	//   ....[49]....
        /*041c*/ 	.word	0x000028b0
        /*0420*/ 	.word	0x000000ff
        /*0424*/ 	.word	0x00000000
        /*0428*/ 	.short	0x010a
        /*042a*/ 	.byte	0x05
	.zero		1


	//   ....[50]....
        /*042c*/ 	.word	0x00002940
        /*0430*/ 	.word	0x000000ff
        /*0434*/ 	.word	0x00000000
        /*0438*/ 	.short	0x010a
        /*043a*/ 	.byte	0x05
	.zero		1


	//   ....[51]....
        /*043c*/ 	.word	0x000029e0
        /*0440*/ 	.word	0x00000000
        /*0444*/ 	.word	0x00000000
        /*0448*/ 	.short	0x010a
        /*044a*/ 	.byte	0xff
	.zero		1


	//   ....[52]....
        /*044c*/ 	.word	0x00002b20
        /*0450*/ 	.word	0x00000002
        /*0454*/ 	.word	0x00000100
        /*0458*/ 	.short	0x010a
        /*045a*/ 	.byte	0xff
	.zero		1


	//   ....[53]....
        /*045c*/ 	.word	0x00002b80
        /*0460*/ 	.word	0x00000004
        /*0464*/ 	.word	0x00000000
        /*0468*/ 	.short	0x0101
        /*046a*/ 	.byte	0xff
	.zero		1


	//   ....[54]....
        /*046c*/ 	.word	0x00002ba0
        /*0470*/ 	.word	0x000000ff
        /*0474*/ 	.word	0x000000b0
        /*0478*/ 	.short	0x010a
        /*047a*/ 	.byte	0x04
	.zero		1


	//   ....[55]....
        /*047c*/ 	.word	0x00002cc0
        /*0480*/ 	.word	0x00000002
        /*0484*/ 	.word	0x000000a0
        /*0488*/ 	.short	0x010a
        /*048a*/ 	.byte	0xff
	.zero		1


	//   ....[56]....
        /*048c*/ 	.word	0x00002dd0
        /*0490*/ 	.word	0x00000002
        /*0494*/ 	.word	0x00000000
        /*0498*/ 	.short	0x0101
        /*049a*/ 	.byte	0xff
	.zero		1


	//   ....[57]....
        /*049c*/ 	.word	0x00002e60
        /*04a0*/ 	.word	0x000000ff
        /*04a4*/ 	.word	0x000000b0
        /*04a8*/ 	.short	0x0106
        /*04aa*/ 	.byte	0x04
	.zero		1


	//   ....[58]....
        /*04ac*/ 	.word	0x00002e80
        /*04b0*/ 	.word	0x000000ff
        /*04b4*/ 	.word	0x000000b0
        /*04b8*/ 	.short	0x010a
        /*04ba*/ 	.byte	0x04
	.zero		1


	//   ....[59]....
        /*04bc*/ 	.word	0x00002f10
        /*04c0*/ 	.word	0x000000ff
        /*04c4*/ 	.word	0x000000b0
        /*04c8*/ 	.short	0x0106
        /*04ca*/ 	.byte	0x07
	.zero		1


	//   ....[60]....
        /*04cc*/ 	.word	0x00002f50
        /*04d0*/ 	.word	0x00000000
        /*04d4*/ 	.word	0x000000b0
        /*04d8*/ 	.short	0x010a
        /*04da*/ 	.byte	0xff
	.zero		1


	//   ....[61]....
        /*04dc*/ 	.word	0x000034b0
        /*04e0*/ 	.word	0x00000000
        /*04e4*/ 	.word	0x000000a0
        /*04e8*/ 	.short	0x010a
        /*04ea*/ 	.byte	0xff
	.zero		1


	//   ....[62]....
        /*04ec*/ 	.word	0x000035b0
        /*04f0*/ 	.word	0x00000003
        /*04f4*/ 	.word	0x00000000
        /*04f8*/ 	.short	0x0101
        /*04fa*/ 	.byte	0xff
	.zero		1


	//   ....[63]....
        /*04fc*/ 	.word	0x000035c0
        /*0500*/ 	.word	0x000000ff
        /*0504*/ 	.word	0x00000000
        /*0508*/ 	.short	0x010a
        /*050a*/ 	.byte	0x04
	.zero		1


	//   ....[64]....
        /*050c*/ 	.word	0x00003640
        /*0510*/ 	.word	0x000000ff
        /*0514*/ 	.word	0x000000e0
        /*0518*/ 	.short	0x010a
        /*051a*/ 	.byte	0x1f
	.zero		1


	//   ....[65]....
        /*051c*/ 	.word	0x00003720
        /*0520*/ 	.word	0x000000ff
        /*0524*/ 	.word	0x00000000
        /*0528*/ 	.short	0x010a
        /*052a*/ 	.byte	0x05
	.zero		1


	//   ....[66]....
        /*052c*/ 	.word	0x00003860
        /*0530*/ 	.word	0x000000ff
        /*0534*/ 	.word	0x00000000
        /*0538*/ 	.short	0x010a
        /*053a*/ 	.byte	0x04
	.zero		1


	//   ....[67]....
        /*053c*/ 	.word	0x00003af0
        /*0540*/ 	.word	0x000000ff
        /*0544*/ 	.word	0x00000000
        /*0548*/ 	.short	0x010a
        /*054a*/ 	.byte	0x04
	.zero		1


	//   ....[68]....
        /*054c*/ 	.word	0x00003b80
        /*0550*/ 	.word	0x000000ff
        /*0554*/ 	.word	0x00000000
        /*0558*/ 	.short	0x010a
        /*055a*/ 	.byte	0x05
	.zero		1


	//   ....[69]....
        /*055c*/ 	.word	0x00003c10
        /*0560*/ 	.word	0x000000ff
        /*0564*/ 	.word	0x00000000
        /*0568*/ 	.short	0x010a
        /*056a*/ 	.byte	0x05
	.zero		1


	//   ....[70]....
        /*056c*/ 	.word	0x00003ca0
        /*0570*/ 	.word	0x000000ff
        /*0574*/ 	.word	0x00000000
        /*0578*/ 	.short	0x010a
        /*057a*/ 	.byte	0x04
	.zero		1


	//   ....[71]....
        /*057c*/ 	.word	0x00004200
        /*0580*/ 	.word	0x00000008
        /*0584*/ 	.word	0x000000a0
        /*0588*/ 	.short	0x010a
        /*058a*/ 	.byte	0xff
	.zero		1


	//   ....[72]....
        /*058c*/ 	.word	0x00004370
        /*0590*/ 	.word	0x00000000
        /*0594*/ 	.word	0x00000000
        /*0598*/ 	.short	0x0101
        /*059a*/ 	.byte	0xff
	.zero		1


	//   ....[73]....
        /*059c*/ 	.word	0x00004850
        /*05a0*/ 	.word	0x000000ff
        /*05a4*/ 	.word	0x00000098
        /*05a8*/ 	.short	0x010a
        /*05aa*/ 	.byte	0x15
	.zero		1


	//   ....[74]....
        /*05ac*/ 	.word	0x000049e0
        /*05b0*/ 	.word	0x000000ff
        /*05b4*/ 	.word	0x00000070
        /*05b8*/ 	.short	0x010a
        /*05ba*/ 	.byte	0x15
	.zero		1


	//   ....[75]....
        /*05bc*/ 	.word	0x00004b30
        /*05c0*/ 	.word	0x000000ff
        /*05c4*/ 	.word	0x00000050
        /*05c8*/ 	.short	0x010b
        /*05ca*/ 	.byte	0x15
	.zero		1


	//   ....[76]....
        /*05cc*/ 	.word	0x00004b40
        /*05d0*/ 	.word	0x000000ff
        /*05d4*/ 	.word	0x00000000
        /*05d8*/ 	.short	0x0101
        /*05da*/ 	.byte	0x32
	.zero		1


	//   ....[77]....
        /*05dc*/ 	.word	0x00004b50
        /*05e0*/ 	.word	0x000000ff
        /*05e4*/ 	.word	0x00000078
        /*05e8*/ 	.short	0x010a
        /*05ea*/ 	.byte	0x15
	.zero		1


	//   ....[78]....
        /*05ec*/ 	.word	0x00004ca0
        /*05f0*/ 	.word	0x000000ff
        /*05f4*/ 	.word	0x00000058
        /*05f8*/ 	.short	0x010b
        /*05fa*/ 	.byte	0x15
	.zero		1


	//   ....[79]....
        /*05fc*/ 	.word	0x00004cb0
        /*0600*/ 	.word	0x000000ff
        /*0604*/ 	.word	0x00000000
        /*0608*/ 	.short	0x0101
        /*060a*/ 	.byte	0x31
	.zero		1


	//   ....[80]....
        /*060c*/ 	.word	0x00004cc0
        /*0610*/ 	.word	0x000000ff
        /*0614*/ 	.word	0x00000080
        /*0618*/ 	.short	0x010a
        /*061a*/ 	.byte	0x15
	.zero		1


	//   ....[81]....
        /*061c*/ 	.word	0x00004e20
        /*0620*/ 	.word	0x000000ff
        /*0624*/ 	.word	0x00000060
        /*0628*/ 	.short	0x010b
        /*062a*/ 	.byte	0x15
	.zero		1


	//   ....[82]....
        /*062c*/ 	.word	0x00004e30
        /*0630*/ 	.word	0x000000ff
        /*0634*/ 	.word	0x00000000
        /*0638*/ 	.short	0x0101
        /*063a*/ 	.byte	0x30
	.zero		1


	//   ....[83]....
        /*063c*/ 	.word	0x00004e40
        /*0640*/ 	.word	0x000000ff
        /*0644*/ 	.word	0x00000088
        /*0648*/ 	.short	0x010a
        /*064a*/ 	.byte	0x15
	.zero		1


	//   ....[84]....
        /*064c*/ 	.word	0x00005030
        /*0650*/ 	.word	0x000000ff
        /*0654*/ 	.word	0x00000068
        /*0658*/ 	.short	0x010b
        /*065a*/ 	.byte	0x15
	.zero		1


	//   ....[85]....
        /*065c*/ 	.word	0x00005040
        /*0660*/ 	.word	0x000000ff
        /*0664*/ 	.word	0x00000000
        /*0668*/ 	.short	0x0101
        /*066a*/ 	.byte	0x2b
	.zero		1


	//   ....[86]....
        /*066c*/ 	.word	0x00005070
        /*0670*/ 	.word	0x000000ff
        /*0674*/ 	.word	0x00000070
        /*0678*/ 	.short	0x010a
        /*067a*/ 	.byte	0x15
	.zero		1


	//   ....[87]....
        /*067c*/ 	.word	0x00005090
        /*0680*/ 	.word	0x000000ff
        /*0684*/ 	.word	0x00000078
        /*0688*/ 	.short	0x010a
        /*068a*/ 	.byte	0x15
	.zero		1


	//   ....[88]....
        /*068c*/ 	.word	0x000050b0
        /*0690*/ 	.word	0x000000ff
        /*0694*/ 	.word	0x00000080
        /*0698*/ 	.short	0x010a
        /*069a*/ 	.byte	0x15
	.zero		1


	//   ....[89]....
        /*069c*/ 	.word	0x000050f0
        /*06a0*/ 	.word	0x00000000
        /*06a4*/ 	.word	0x00000088
        /*06a8*/ 	.short	0x010a
        /*06aa*/ 	.byte	0xff
	.zero		1


	//   ....[90]....
        /*06ac*/ 	.word	0x00005440
        /*06b0*/ 	.word	0x00000003
        /*06b4*/ 	.word	0x000000a0
        /*06b8*/ 	.short	0x010a
        /*06ba*/ 	.byte	0xff
	.zero		1


	//   ....[91]....
        /*06bc*/ 	.word	0x000055c0
        /*06c0*/ 	.word	0x00000000
        /*06c4*/ 	.word	0x00000000
        /*06c8*/ 	.short	0x0101
        /*06ca*/ 	.byte	0xff
	.zero		1


	//   ....[92]....
        /*06cc*/ 	.word	0x00006110
        /*06d0*/ 	.word	0x00000002
        /*06d4*/ 	.word	0x00000050
        /*06d8*/ 	.short	0x010a
        /*06da*/ 	.byte	0xff
	.zero		1


	//   ....[93]....
        /*06dc*/ 	.word	0x00006180
        /*06e0*/ 	.word	0x00000047
        /*06e4*/ 	.word	0x000000c0
        /*06e8*/ 	.short	0x010a
        /*06ea*/ 	.byte	0xff
	.zero		1


	//   ....[94]....
        /*06ec*/ 	.word	0x00006270
        /*06f0*/ 	.word	0x00000002
        /*06f4*/ 	.word	0x00000050
        /*06f8*/ 	.short	0x010a
        /*06fa*/ 	.byte	0xff
	.zero		1


	//   ....[95]....
        /*06fc*/ 	.word	0x00006380
        /*0700*/ 	.word	0x00000000
        /*0704*/ 	.word	0x00000000
        /*0708*/ 	.short	0x0101
        /*070a*/ 	.byte	0xff
	.zero		1


	//   ....[96]....
        /*070c*/ 	.word	0x00006400
        /*0710*/ 	.word	0x00000047
        /*0714*/ 	.word	0x000000c0
        /*0718*/ 	.short	0x010a
        /*071a*/ 	.byte	0xff
	.zero		1


	//   ....[97]....
        /*071c*/ 	.word	0x00006f50
        /*0720*/ 	.word	0x00000070
        /*0724*/ 	.word	0x00000050
        /*0728*/ 	.short	0x010a
        /*072a*/ 	.byte	0xff
	.zero		1


	//   ....[98]....
        /*072c*/ 	.word	0x00007020
        /*0730*/ 	.word	0x00000070
        /*0734*/ 	.word	0x00000050
        /*0738*/ 	.short	0x010a
        /*073a*/ 	.byte	0xff
	.zero		1


	//   ....[99]....
        /*073c*/ 	.word	0x00007130
        /*0740*/ 	.word	0x00000000
        /*0744*/ 	.word	0x00000000
        /*0748*/ 	.short	0x0101
        /*074a*/ 	.byte	0xff
	.zero		1


	//   ....[100]....
        /*074c*/ 	.word	0x00007ca0
        /*0750*/ 	.word	0x00000070
        /*0754*/ 	.word	0x00000050
        /*0758*/ 	.short	0x010a
        /*075a*/ 	.byte	0xff
	.zero		1


	//   ....[101]....
        /*075c*/ 	.word	0x00007d70
        /*0760*/ 	.word	0x00000070
        /*0764*/ 	.word	0x00000050
        /*0768*/ 	.short	0x010a
        /*076a*/ 	.byte	0xff
	.zero		1


	//   ....[102]....
        /*076c*/ 	.word	0x00007e80
        /*0770*/ 	.word	0x00000000
        /*0774*/ 	.word	0x00000000
        /*0778*/ 	.short	0x0101
        /*077a*/ 	.byte	0xff
	.zero		1


	//   ....[103]....
        /*077c*/ 	.word	0x00008a20
        /*0780*/ 	.word	0x00000066
        /*0784*/ 	.word	0x00000050
        /*0788*/ 	.short	0x010a
        /*078a*/ 	.byte	0xff
	.zero		1


	//   ....[104]....
        /*078c*/ 	.word	0x00008af0
        /*0790*/ 	.word	0x00000066
        /*0794*/ 	.word	0x00000050
        /*0798*/ 	.short	0x010a
        /*079a*/ 	.byte	0xff
	.zero		1


	//   ....[105]....
        /*079c*/ 	.word	0x00008c00
        /*07a0*/ 	.word	0x00000000
        /*07a4*/ 	.word	0x00000000
        /*07a8*/ 	.short	0x0101
        /*07aa*/ 	.byte	0xff
	.zero		1


	//   ....[106]....
        /*07ac*/ 	.word	0x00009090
        /*07b0*/ 	.word	0x000000ff
        /*07b4*/ 	.word	0x00000000
        /*07b8*/ 	.short	0x0101
        /*07ba*/ 	.byte	0x04
	.zero		1


	//   ....[107]....
        /*07bc*/ 	.word	0x000098a0
        /*07c0*/ 	.word	0x00000000
        /*07c4*/ 	.word	0x00000110
        /*07c8*/ 	.short	0x010a
        /*07ca*/ 	.byte	0xff
	.zero		1


	//   ....[108]....
        /*07cc*/ 	.word	0x00009900
        /*07d0*/ 	.word	0x00000000
        /*07d4*/ 	.word	0x00000028
        /*07d8*/ 	.short	0x010a
        /*07da*/ 	.byte	0xff
	.zero		1


	//   ....[109]....
        /*07dc*/ 	.word	0x00009960
        /*07e0*/ 	.word	0x00000000
        /*07e4*/ 	.word	0x00000028
        /*07e8*/ 	.short	0x010a
        /*07ea*/ 	.byte	0xff
	.zero		1


	//   ....[110]....
        /*07ec*/ 	.word	0x000099b0
        /*07f0*/ 	.word	0x00000003
        /*07f4*/ 	.word	0x000000a0
        /*07f8*/ 	.short	0x010a
        /*07fa*/ 	.byte	0xff
	.zero		1


	//   ....[111]....
        /*07fc*/ 	.word	0x00009a10
        /*0800*/ 	.word	0x00000000
        /*0804*/ 	.word	0x00000000
        /*0808*/ 	.short	0x010a
        /*080a*/ 	.byte	0xff
	.zero		1


	//   ....[112]....
        /*080c*/ 	.word	0x00009a70
        /*0810*/ 	.word	0x00000000
        /*0814*/ 	.word	0x00000000
        /*0818*/ 	.short	0x010a
        /*081a*/ 	.byte	0xff
	.zero		1


	//   ....[113]....
        /*081c*/ 	.word	0x00009ad0
        /*0820*/ 	.word	0x00000000
        /*0824*/ 	.word	0x00000000
        /*0828*/ 	.short	0x010a
        /*082a*/ 	.byte	0xff
	.zero		1


	//   ....[114]....
        /*082c*/ 	.word	0x00009b30
        /*0830*/ 	.word	0x00000000
        /*0834*/ 	.word	0x00000000
        /*0838*/ 	.short	0x010a
        /*083a*/ 	.byte	0xff
	.zero		1


	//   ....[115]....
        /*083c*/ 	.word	0x00009b80
        /*0840*/ 	.word	0x00000002
        /*0844*/ 	.word	0x00000100
        /*0848*/ 	.short	0x010a
        /*084a*/ 	.byte	0xff
	.zero		1


	//   ....[116]....
        /*084c*/ 	.word	0x00009be0
        /*0850*/ 	.word	0x00000002
        /*0854*/ 	.word	0x000000b0
        /*0858*/ 	.short	0x010a
        /*085a*/ 	.byte	0xff
	.zero		1


	//   ....[117]....
        /*085c*/ 	.word	0x00009c30
        /*0860*/ 	.word	0x00000002
        /*0864*/ 	.word	0x000000a0
        /*0868*/ 	.short	0x010a
        /*086a*/ 	.byte	0xff
	.zero		1


	//   ....[118]....
        /*086c*/ 	.word	0x00009c90
        /*0870*/ 	.word	0x00000000
        /*0874*/ 	.word	0x000000b0
        /*0878*/ 	.short	0x010a
        /*087a*/ 	.byte	0xff
	.zero		1


	//   ....[119]....
        /*087c*/ 	.word	0x00009ce0
        /*0880*/ 	.word	0x00000000
        /*0884*/ 	.word	0x000000a0
        /*0888*/ 	.short	0x010a
        /*088a*/ 	.byte	0xff
	.zero		1


	//   ....[120]....
        /*088c*/ 	.word	0x00009d40
        /*0890*/ 	.word	0x00000003
        /*0894*/ 	.word	0x000000e0
        /*0898*/ 	.short	0x010a
        /*089a*/ 	.byte	0xff
	.zero		1


	//   ....[121]....
        /*089c*/ 	.word	0x00009da0
        /*08a0*/ 	.word	0x00000000
        /*08a4*/ 	.word	0x00000000
        /*08a8*/ 	.short	0x010a
        /*08aa*/ 	.byte	0xff
	.zero		1


	//   ....[122]....
        /*08ac*/ 	.word	0x00009e00
        /*08b0*/ 	.word	0x00000000
        /*08b4*/ 	.word	0x00000000
        /*08b8*/ 	.short	0x010a
        /*08ba*/ 	.byte	0xff
	.zero		1


	//   ....[123]....
        /*08bc*/ 	.word	0x00009e60
        /*08c0*/ 	.word	0x00000000
        /*08c4*/ 	.word	0x00000000
        /*08c8*/ 	.short	0x010a
        /*08ca*/ 	.byte	0xff
	.zero		1


	//   ....[124]....
        /*08cc*/ 	.word	0x00009ec0
        /*08d0*/ 	.word	0x00000000
        /*08d4*/ 	.word	0x00000000
        /*08d8*/ 	.short	0x010a
        /*08da*/ 	.byte	0xff
	.zero		1


	//   ....[125]....
        /*08dc*/ 	.word	0x00009f20
        /*08e0*/ 	.word	0x00000000
        /*08e4*/ 	.word	0x00000000
        /*08e8*/ 	.short	0x010a
        /*08ea*/ 	.byte	0xff
	.zero		1


	//   ....[126]....
        /*08ec*/ 	.word	0x00009f70
        /*08f0*/ 	.word	0x00000008
        /*08f4*/ 	.word	0x000000a0
        /*08f8*/ 	.short	0x010a
        /*08fa*/ 	.byte	0xff
	.zero		1


	//   ....[127]....
        /*08fc*/ 	.word	0x00009fd0
        /*0900*/ 	.word	0x00000000
        /*0904*/ 	.word	0x00000098
        /*0908*/ 	.short	0x010a
        /*090a*/ 	.byte	0xff
	.zero		1


	//   ....[128]....
        /*090c*/ 	.word	0x0000a030
        /*0910*/ 	.word	0x00000005
        /*0914*/ 	.word	0x00000070
        /*0918*/ 	.short	0x010a
        /*091a*/ 	.byte	0xff
	.zero		1


	//   ....[129]....
        /*091c*/ 	.word	0x0000a090
        /*0920*/ 	.word	0x00000005
        /*0924*/ 	.word	0x00000078
        /*0928*/ 	.short	0x010a
        /*092a*/ 	.byte	0xff
	.zero		1


	//   ....[130]....
        /*092c*/ 	.word	0x0000a0f0
        /*0930*/ 	.word	0x00000005
        /*0934*/ 	.word	0x00000080
        /*0938*/ 	.short	0x010a
        /*093a*/ 	.byte	0xff
	.zero		1


	//   ....[131]....
        /*093c*/ 	.word	0x0000a150
        /*0940*/ 	.word	0x00000005
        /*0944*/ 	.word	0x00000088
        /*0948*/ 	.short	0x010a
        /*094a*/ 	.byte	0xff
	.zero		1


	//   ....[132]....
        /*094c*/ 	.word	0x0000a1b0
        /*0950*/ 	.word	0x00000000
        /*0954*/ 	.word	0x00000070
        /*0958*/ 	.short	0x010a
        /*095a*/ 	.byte	0xff
	.zero		1


	//   ....[133]....
        /*095c*/ 	.word	0x0000a210
        /*0960*/ 	.word	0x00000000
        /*0964*/ 	.word	0x00000078
        /*0968*/ 	.short	0x010a
        /*096a*/ 	.byte	0xff
	.zero		1


	//   ....[134]....
        /*096c*/ 	.word	0x0000a270
        /*0970*/ 	.word	0x00000000
        /*0974*/ 	.word	0x00000080
        /*0978*/ 	.short	0x010a
        /*097a*/ 	.byte	0xff
	.zero		1


	//   ....[135]....
        /*097c*/ 	.word	0x0000a2c0
        /*0980*/ 	.word	0x00000003
        /*0984*/ 	.word	0x000000a0
        /*0988*/ 	.short	0x010a
        /*098a*/ 	.byte	0xff
	.zero		1


	//   ....[136]....
        /*098c*/ 	.word	0x0000a310
        /*0990*/ 	.word	0x00000002
        /*0994*/ 	.word	0x00000050
        /*0998*/ 	.short	0x010a
        /*099a*/ 	.byte	0xff
	.zero		1


	//   ....[137]....
        /*099c*/ 	.word	0x0000a360
        /*09a0*/ 	.word	0x00000047
        /*09a4*/ 	.word	0x000000c0
        /*09a8*/ 	.short	0x010a
        /*09aa*/ 	.byte	0xff
	.zero		1


	//   ....[138]....
        /*09ac*/ 	.word	0x0000a3b0
        /*09b0*/ 	.word	0x00000070
        /*09b4*/ 	.word	0x00000050
        /*09b8*/ 	.short	0x010a
        /*09ba*/ 	.byte	0xff
	.zero		1


	//   ....[139]....
        /*09bc*/ 	.word	0x0000a400
        /*09c0*/ 	.word	0x00000070
        /*09c4*/ 	.word	0x00000050
        /*09c8*/ 	.short	0x010a
        /*09ca*/ 	.byte	0xff
	.zero		1


	//   ....[140]....
        /*09cc*/ 	.word	0x0000a450
        /*09d0*/ 	.word	0x00000066
        /*09d4*/ 	.word	0x00000050
        /*09d8*/ 	.short	0x010a
        /*09da*/ 	.byte	0xff
	.zero		1


	//----- nvinfo : EIATTR_NUM_MBARRIERS
	.align		4
.L_48:
        /*09dc*/ 	.byte	0x03, 0x38
        /*09de*/ 	.short	0x0024


	//----- nvinfo : EIATTR_EXIT_INSTR_OFFSETS
	.align		4
        /*09e0*/ 	.byte	0x04, 0x1c
        /*09e2*/ 	.short	(.L_50 - .L_49)


	//   ....[0]....
.L_49:
        /*09e4*/ 	.word	0x00002a10


	//   ....[1]....
        /*09e8*/ 	.word	0x00002f20


	//   ....[2]....
        /*09ec*/ 	.word	0x00002f80


	//   ....[3]....
        /*09f0*/ 	.word	0x00003f00


	//   ....[4]....
        /*09f4*/ 	.word	0x00005120


	//   ....[5]....
        /*09f8*/ 	.word	0x00005160


	//   ....[6]....
        /*09fc*/ 	.word	0x00009890


	//----- nvinfo : EIATTR_MAX_THREADS
	.align		4
.L_50:
        /*0a00*/ 	.byte	0x04, 0x05
        /*0a02*/ 	.short	(.L_52 - .L_51)
.L_51:
        /*0a04*/ 	.word	0x00000100
        /*0a08*/ 	.word	0x00000001
        /*0a0c*/ 	.word	0x00000001


	//----- nvinfo : EIATTR_CRS_STACK_SIZE
	.align		4
.L_52:
        /*0a10*/ 	.byte	0x04, 0x1e
        /*0a12*/ 	.short	(.L_54 - .L_53)
.L_53:
        /*0a14*/ 	.word	0x00000000


	//----- nvinfo : EIATTR_CBANK_PARAM_SIZE
	.align		4
.L_54:
        /*0a18*/ 	.byte	0x03, 0x19
        /*0a1a*/ 	.short	0x0800


	//----- nvinfo : EIATTR_PARAM_CBANK
	.align		4
        /*0a1c*/ 	.byte	0x04, 0x0a
        /*0a1e*/ 	.short	(.L_56 - .L_55)
	.align		4
.L_55:
        /*0a20*/ 	.word	index@(.nv.constant0._ZN7cutlass13device_kernelINS_4gemm6kernel13GemmUniversalIN4cute5tupleIJiiiiEEENS1_10collective13CollectiveMmaINS1_35MainloopSm100TmaUmmaWarpSpecializedILi5ELi2ELi4ENS5_IJNS4_1CILi4EEENSA_ILi1EEESC_EEEEENS5_IJNSA_ILi64EEENSA_ILi256EEENSA_ILi128EEEEEENS_12float_e5m2_tENS5_IJlSC_lEEESJ_SK_NS4_8TiledMMAINS4_8MMA_AtomIJNS4_10MMA_TraitsINS4_19SM100_MMA_F8F6F4_SSEJSJ_SJ_fSF_SG_NS4_17integral_constantINS4_4UMMA5MajorELSR_0EEESS_NSP_INSQ_7ScaleInELST_0EEESU_EEEEEENS4_6LayoutINS5_IJSC_SC_SC_EEENS5_IJNSA_ILi0EEESZ_SZ_EEEEENS5_IJNS4_10UnderscoreES12_S12_EEEEENS4_13SM90_TMA_LOADENS4_14ComposedLayoutINS4_7SwizzleILi3ELi4ELi3EEENS4_18smem_ptr_flag_bitsILi8EEENSX_INS5_IJNSA_ILi8EEESH_EEENS5_IJSH_SC_EEEEEEEvNS4_8identityENS4_23SM90_TMA_LOAD_MULTICASTES1F_vS1G_EENS_8epilogue10collective18CollectiveEpilogueINS1J_23Sm100TmaWarpSpecializedILi4ELi2ELi32ELb0ELb0EEEJSI_NS5_IJNSX_ISF_SC_EES1O_EEESJ_SK_SJ_SK_NS1J_6fusion15FusionCallbacksIS1N_NS1Q_17LinearCombinationISJ_fSJ_fLNS_15FloatRoundStyleE2EEESI_S1P_JEEENS4_5SM1004TMEM4LOAD26SM100_TMEM_LOAD_16dp32b32xES15_NS16_INS17_ILi2ELi4ELi3EEES1A_NSX_INS5_IJS1B_SF_EEENS5_IJSF_SC_EEEEEEENS4_39AutoVectorizingCopyWithAssumedAlignmentILi128EEENS4_14SM90_TMA_STOREES24_S26_S26_EEEvvEEEEvNT_6ParamsE)
        /*0a24*/ 	.short	0x0380
        /*0a26*/ 	.short	0x0800


	//----- nvinfo : EIATTR_SW_WAR
	.align		4
.L_56:
        /*0a28*/ 	.byte	0x04, 0x36
        /*0a2a*/ 	.short	(.L_58 - .L_57)
.L_57:
        /*0a2c*/ 	.word	0x00000008
.L_58:


//--------------------- .nv.callgraph             --------------------------
	.section	.nv.callgraph,"",@"SHT_CUDA_CALLGRAPH"
	.align	4
	.sectionentsize	8
	.align		4
        /*0000*/ 	.word	0x00000000
	.align		4
        /*0004*/ 	.word	0xffffffff
	.align		4
        /*0008*/ 	.word	index@(_ZN7cutlass13device_kernelINS_4gemm6kernel13GemmUniversalIN4cute5tupleIJiiiiEEENS1_10collective13CollectiveMmaINS1_35MainloopSm100TmaUmmaWarpSpecializedILi5ELi2ELi4ENS5_IJNS4_1CILi4EEENSA_ILi1EEESC_EEEEENS5_IJNSA_ILi64EEENSA_ILi256EEENSA_ILi128EEEEEENS_12float_e5m2_tENS5_IJlSC_lEEESJ_SK_NS4_8TiledMMAINS4_8MMA_AtomIJNS4_10MMA_TraitsINS4_19SM100_MMA_F8F6F4_SSEJSJ_SJ_fSF_SG_NS4_17integral_constantINS4_4UMMA5MajorELSR_0EEESS_NSP_INSQ_7ScaleInELST_0EEESU_EEEEEENS4_6LayoutINS5_IJSC_SC_SC_EEENS5_IJNSA_ILi0EEESZ_SZ_EEEEENS5_IJNS4_10UnderscoreES12_S12_EEEEENS4_13SM90_TMA_LOADENS4_14ComposedLayoutINS4_7SwizzleILi3ELi4ELi3EEENS4_18smem_ptr_flag_bitsILi8EEENSX_INS5_IJNSA_ILi8EEESH_EEENS5_IJSH_SC_EEEEEEEvNS4_8identityENS4_23SM90_TMA_LOAD_MULTICASTES1F_vS1G_EENS_8epilogue10collective18CollectiveEpilogueINS1J_23Sm100TmaWarpSpecializedILi4ELi2ELi32ELb0ELb0EEEJSI_NS5_IJNSX_ISF_SC_EES1O_EEESJ_SK_SJ_SK_NS1J_6fusion15FusionCallbacksIS1N_NS1Q_17LinearCombinationISJ_fSJ_fLNS_15FloatRoundStyleE2EEESI_S1P_JEEENS4_5SM1004TMEM4LOAD26SM100_TMEM_LOAD_16dp32b32xES15_NS16_INS17_ILi2ELi4ELi3EEES1A_NSX_INS5_IJS1B_SF_EEENS5_IJSF_SC_EEEEEEENS4_39AutoVectorizingCopyWithAssumedAlignmentILi128EEENS4_14SM90_TMA_STOREES24_S26_S26_EEEvvEEEEvNT_6ParamsE)
	.align		4
        /*000c*/ 	.word	index@(__assertfail)
	.align		4
        /*0010*/ 	.word	0x00000000
	.align		4
        /*0014*/ 	.word	0xfffffffe
	.align		4
        /*0018*/ 	.word	0x00000000
	.align		4
        /*001c*/ 	.word	0xfffffffd
	.align		4
        /*0020*/ 	.word	0x00000000
	.align		4
        /*0024*/ 	.word	0xfffffffc


//--------------------- .nv.constant4             --------------------------
	.section	.nv.constant4,"a",@progbits
	.align	8
	.align		8
.nv.constant4:
        /*0000*/ 	.dword	__assertfail
	.align		8
        /*0008*/ 	.dword	__unnamed_1
	.align		8
        /*0010*/ 	.dword	__unnamed_2
	.align		8
        /*0018*/ 	.dword	__unnamed_3
	.align		8
        /*0020*/ 	.dword	_ZN40_INTERNAL_4c0280b0_4_k_cu_28aeca59_219044cuda3std3__45__cpo5beginE
	.align		8
        /*0028*/ 	.dword	_ZN40_INTERNAL_4c0280b0_4_k_cu_28aeca59_219044cuda3std3__45__cpo3endE
	.align		8
        /*0030*/ 	.dword	_ZN40_INTERNAL_4c0280b0_4_k_cu_28aeca59_219044cuda3std3__45__cpo6cbeginE
	.align		8
        /*0038*/ 	.dword	_ZN40_INTERNAL_4c0280b0_4_k_cu_28aeca59_219044cuda3std3__45__cpo4cendE
	.align		8
        /*0040*/ 	.dword	_ZN40_INTERNAL_4c0280b0_4_k_cu_28aeca59_219044cuda3std3__442_GLOBAL__N__4c0280b0_4_k_cu_28aeca59_219046ignoreE
	.align		8
        /*0048*/ 	.dword	_ZN40_INTERNAL_4c0280b0_4_k_cu_28aeca59_219044cuda3std3__419piecewise_constructE
	.align		8
        /*0050*/ 	.dword	_ZN40_INTERNAL_4c0280b0_4_k_cu_28aeca59_219044cuda3std3__48in_placeE
	.align		8
        /*0058*/ 	.dword	_ZN40_INTERNAL_4c0280b0_4_k_cu_28aeca59_219044cuda3std6ranges3__45__cpo4swapE
	.align		8
        /*0060*/ 	.dword	_ZN40_INTERNAL_4c0280b0_4_k_cu_28aeca59_219044cuda3std6ranges3__45__cpo9iter_moveE
	.align		8
        /*0068*/ 	.dword	_ZN40_INTERNAL_4c0280b0_4_k_cu_28aeca59_219044cute7productE
	.align		8
        /*0070*/ 	.dword	_ZN40_INTERNAL_4c0280b0_4_k_cu_28aeca59_219044cute1_E
	.align		8
        /*0078*/ 	.dword	$str$25
	.align		8
        /*0080*/ 	.dword	$str$26
	.align		8
        /*0088*/ 	.dword	$str$27
	.align		8
        /*0090*/ 	.dword	$str$28


//--------------------- .text._ZN7cutlass13device_kernelINS_4gemm6kernel13GemmUniversalIN4cute5tupleIJiiiiEEENS1_10collective13CollectiveMmaINS1_35MainloopSm100TmaUmmaWarpSpecializedILi5ELi2ELi4ENS5_IJNS4_1CILi4EEENSA_ILi1EEESC_EEEEENS5_IJNSA_ILi64EEENSA_ILi256EEENSA_ILi128EEEEEENS_12float_e5m2_tENS5_IJlSC_lEEESJ_SK_NS4_8TiledMMAINS4_8MMA_AtomIJNS4_10MMA_TraitsINS4_19SM100_MMA_F8F6F4_SSEJSJ_SJ_fSF_SG_NS4_17integral_constantINS4_4UMMA5MajorELSR_0EEESS_NSP_INSQ_7ScaleInELST_0EEESU_EEEEEENS4_6LayoutINS5_IJSC_SC_SC_EEENS5_IJNSA_ILi0EEESZ_SZ_EEEEENS5_IJNS4_10UnderscoreES12_S12_EEEEENS4_13SM90_TMA_LOADENS4_14ComposedLayoutINS4_7SwizzleILi3ELi4ELi3EEENS4_18smem_ptr_flag_bitsILi8EEENSX_INS5_IJNSA_ILi8EEESH_EEENS5_IJSH_SC_EEEEEEEvNS4_8identityENS4_23SM90_TMA_LOAD_MULTICASTES1F_vS1G_EENS_8epilogue10collective18CollectiveEpilogueINS1J_23Sm100TmaWarpSpecializedILi4ELi2ELi32ELb0ELb0EEEJSI_NS5_IJNSX_ISF_SC_EES1O_EEESJ_SK_SJ_SK_NS1J_6fusion15FusionCallbacksIS1N_NS1Q_17LinearCombinationISJ_fSJ_fLNS_15FloatRoundStyleE2EEESI_S1P_JEEENS4_5SM1004TMEM4LOAD26SM100_TMEM_LOAD_16dp32b32xES15_NS16_INS17_ILi2ELi4ELi3EEES1A_NSX_INS5_IJS1B_SF_EEENS5_IJSF_SC_EEEEEEENS4_39AutoVectorizingCopyWithAssumedAlignmentILi128EEENS4_14SM90_TMA_STOREES24_S26_S26_EEEvvEEEEvNT_6ParamsE --------------------------
	.section	.text._ZN7cutlass13device_kernelINS_4gemm6kernel13GemmUniversalIN4cute5tupleIJiiiiEEENS1_10collective13CollectiveMmaINS1_35MainloopSm100TmaUmmaWarpSpecializedILi5ELi2ELi4ENS5_IJNS4_1CILi4EEENSA_ILi1EEESC_EEEEENS5_IJNSA_ILi64EEENSA_ILi256EEENSA_ILi128EEEEEENS_12float_e5m2_tENS5_IJlSC_lEEESJ_SK_NS4_8TiledMMAINS4_8MMA_AtomIJNS4_10MMA_TraitsINS4_19SM100_MMA_F8F6F4_SSEJSJ_SJ_fSF_SG_NS4_17integral_constantINS4_4UMMA5MajorELSR_0EEESS_NSP_INSQ_7ScaleInELST_0EEESU_EEEEEENS4_6LayoutINS5_IJSC_SC_SC_EEENS5_IJNSA_ILi0EEESZ_SZ_EEEEENS5_IJNS4_10UnderscoreES12_S12_EEEEENS4_13SM90_TMA_LOADENS4_14ComposedLayoutINS4_7SwizzleILi3ELi4ELi3EEENS4_18smem_ptr_flag_bitsILi8EEENSX_INS5_IJNSA_ILi8EEESH_EEENS5_IJSH_SC_EEEEEEEvNS4_8identityENS4_23SM90_TMA_LOAD_MULTICASTES1F_vS1G_EENS_8epilogue10collective18CollectiveEpilogueINS1J_23Sm100TmaWarpSpecializedILi4ELi2ELi32ELb0ELb0EEEJSI_NS5_IJNSX_ISF_SC_EES1O_EEESJ_SK_SJ_SK_NS1J_6fusion15FusionCallbacksIS1N_NS1Q_17LinearCombinationISJ_fSJ_fLNS_15FloatRoundStyleE2EEESI_S1P_JEEENS4_5SM1004TMEM4LOAD26SM100_TMEM_LOAD_16dp32b32xES15_NS16_INS17_ILi2ELi4ELi3EEES1A_NSX_INS5_IJS1B_SF_EEENS5_IJSF_SC_EEEEEEENS4_39AutoVectorizingCopyWithAssumedAlignmentILi128EEENS4_14SM90_TMA_STOREES24_S26_S26_EEEvvEEEEvNT_6ParamsE,"ax",@progbits
	.align	128
.text._ZN7cutlass13device_kernelINS_4gemm6kernel13GemmUniversalIN4cute5tupleIJiiiiEEENS1_10collective13CollectiveMmaINS1_35MainloopSm100TmaUmmaWarpSpecializedILi5ELi2ELi4ENS5_IJNS4_1CILi4EEENSA_ILi1EEESC_EEEEENS5_IJNSA_ILi64EEENSA_ILi256EEENSA_ILi128EEEEEENS_12float_e5m2_tENS5_IJlSC_lEEESJ_SK_NS4_8TiledMMAINS4_8MMA_AtomIJNS4_10MMA_TraitsINS4_19SM100_MMA_F8F6F4_SSEJSJ_SJ_fSF_SG_NS4_17integral_constantINS4_4UMMA5MajorELSR_0EEESS_NSP_INSQ_7ScaleInELST_0EEESU_EEEEEENS4_6LayoutINS5_IJSC_SC_SC_EEENS5_IJNSA_ILi0EEESZ_SZ_EEEEENS5_IJNS4_10UnderscoreES12_S12_EEEEENS4_13SM90_TMA_LOADENS4_14ComposedLayoutINS4_7SwizzleILi3ELi4ELi3EEENS4_18smem_ptr_flag_bitsILi8EEENSX_INS5_IJNSA_ILi8EEESH_EEENS5_IJSH_SC_EEEEEEEvNS4_8identityENS4_23SM90_TMA_LOAD_MULTICASTES1F_vS1G_EENS_8epilogue10collective18CollectiveEpilogueINS1J_23Sm100TmaWarpSpecializedILi4ELi2ELi32ELb0ELb0EEEJSI_NS5_IJNSX_ISF_SC_EES1O_EEESJ_SK_SJ_SK_NS1J_6fusion15FusionCallbacksIS1N_NS1Q_17LinearCombinationISJ_fSJ_fLNS_15FloatRoundStyleE2EEESI_S1P_JEEENS4_5SM1004TMEM4LOAD26SM100_TMEM_LOAD_16dp32b32xES15_NS16_INS17_ILi2ELi4ELi3EEES1A_NSX_INS5_IJS1B_SF_EEENS5_IJSF_SC_EEEEEEENS4_39AutoVectorizingCopyWithAssumedAlignmentILi128EEENS4_14SM90_TMA_STOREES24_S26_S26_EEEvvEEEEvNT_6ParamsE:
        .type           _ZN7cutlass13device_kernelINS_4gemm6kernel13GemmUniversalIN4cute5tupleIJiiiiEEENS1_10collective13CollectiveMmaINS1_35MainloopSm100TmaUmmaWarpSpecializedILi5ELi2ELi4ENS5_IJNS4_1CILi4EEENSA_ILi1EEESC_EEEEENS5_IJNSA_ILi64EEENSA_ILi256EEENSA_ILi128EEEEEENS_12float_e5m2_tENS5_IJlSC_lEEESJ_SK_NS4_8TiledMMAINS4_8MMA_AtomIJNS4_10MMA_TraitsINS4_19SM100_MMA_F8F6F4_SSEJSJ_SJ_fSF_SG_NS4_17integral_constantINS4_4UMMA5MajorELSR_0EEESS_NSP_INSQ_7ScaleInELST_0EEESU_EEEEEENS4_6LayoutINS5_IJSC_SC_SC_EEENS5_IJNSA_ILi0EEESZ_SZ_EEEEENS5_IJNS4_10UnderscoreES12_S12_EEEEENS4_13SM90_TMA_LOADENS4_14ComposedLayoutINS4_7SwizzleILi3ELi4ELi3EEENS4_18smem_ptr_flag_bitsILi8EEENSX_INS5_IJNSA_ILi8EEESH_EEENS5_IJSH_SC_EEEEEEEvNS4_8identityENS4_23SM90_TMA_LOAD_MULTICASTES1F_vS1G_EENS_8epilogue10collective18CollectiveEpilogueINS1J_23Sm100TmaWarpSpecializedILi4ELi2ELi32ELb0ELb0EEEJSI_NS5_IJNSX_ISF_SC_EES1O_EEESJ_SK_SJ_SK_NS1J_6fusion15FusionCallbacksIS1N_NS1Q_17LinearCombinationISJ_fSJ_fLNS_15FloatRoundStyleE2EEESI_S1P_JEEENS4_5SM1004TMEM4LOAD26SM100_TMEM_LOAD_16dp32b32xES15_NS16_INS17_ILi2ELi4ELi3EEES1A_NSX_INS5_IJS1B_SF_EEENS5_IJSF_SC_EEEEEEENS4_39AutoVectorizingCopyWithAssumedAlignmentILi128EEENS4_14SM90_TMA_STOREES24_S26_S26_EEEvvEEEEvNT_6ParamsE,@function
        .size           _ZN7cutlass13device_kernelINS_4gemm6kernel13GemmUniversalIN4cute5tupleIJiiiiEEENS1_10collective13CollectiveMmaINS1_35MainloopSm100TmaUmmaWarpSpecializedILi5ELi2ELi4ENS5_IJNS4_1CILi4EEENSA_ILi1EEESC_EEEEENS5_IJNSA_ILi64EEENSA_ILi256EEENSA_ILi128EEEEEENS_12float_e5m2_tENS5_IJlSC_lEEESJ_SK_NS4_8TiledMMAINS4_8MMA_AtomIJNS4_10MMA_TraitsINS4_19SM100_MMA_F8F6F4_SSEJSJ_SJ_fSF_SG_NS4_17integral_constantINS4_4UMMA5MajorELSR_0EEESS_NSP_INSQ_7ScaleInELST_0EEESU_EEEEEENS4_6LayoutINS5_IJSC_SC_SC_EEENS5_IJNSA_ILi0EEESZ_SZ_EEEEENS5_IJNS4_10UnderscoreES12_S12_EEEEENS4_13SM90_TMA_LOADENS4_14ComposedLayoutINS4_7SwizzleILi3ELi4ELi3EEENS4_18smem_ptr_flag_bitsILi8EEENSX_INS5_IJNSA_ILi8EEESH_EEENS5_IJSH_SC_EEEEEEEvNS4_8identityENS4_23SM90_TMA_LOAD_MULTICASTES1F_vS1G_EENS_8epilogue10collective18CollectiveEpilogueINS1J_23Sm100TmaWarpSpecializedILi4ELi2ELi32ELb0ELb0EEEJSI_NS5_IJNSX_ISF_SC_EES1O_EEESJ_SK_SJ_SK_NS1J_6fusion15FusionCallbacksIS1N_NS1Q_17LinearCombinationISJ_fSJ_fLNS_15FloatRoundStyleE2EEESI_S1P_JEEENS4_5SM1004TMEM4LOAD26SM100_TMEM_LOAD_16dp32b32xES15_NS16_INS17_ILi2ELi4ELi3EEES1A_NSX_INS5_IJS1B_SF_EEENS5_IJSF_SC_EEEEEEENS4_39AutoVectorizingCopyWithAssumedAlignmentILi128EEENS4_14SM90_TMA_STOREES24_S26_S26_EEEvvEEEEvNT_6ParamsE,(.L_x_180 - _ZN7cutlass13device_kernelINS_4gemm6kernel13GemmUniversalIN4cute5tupleIJiiiiEEENS1_10collective13CollectiveMmaINS1_35MainloopSm100TmaUmmaWarpSpecializedILi5ELi2ELi4ENS5_IJNS4_1CILi4EEENSA_ILi1EEESC_EEEEENS5_IJNSA_ILi64EEENSA_ILi256EEENSA_ILi128EEEEEENS_12float_e5m2_tENS5_IJlSC_lEEESJ_SK_NS4_8TiledMMAINS4_8MMA_AtomIJNS4_10MMA_TraitsINS4_19SM100_MMA_F8F6F4_SSEJSJ_SJ_fSF_SG_NS4_17integral_constantINS4_4UMMA5MajorELSR_0EEESS_NSP_INSQ_7ScaleInELST_0EEESU_EEEEEENS4_6LayoutINS5_IJSC_SC_SC_EEENS5_IJNSA_ILi0EEESZ_SZ_EEEEENS5_IJNS4_10UnderscoreES12_S12_EEEEENS4_13SM90_TMA_LOADENS4_14ComposedLayoutINS4_7SwizzleILi3ELi4ELi3EEENS4_18smem_ptr_flag_bitsILi8EEENSX_INS5_IJNSA_ILi8EEESH_EEENS5_IJSH_SC_EEEEEEEvNS4_8identityENS4_23SM90_TMA_LOAD_MULTICASTES1F_vS1G_EENS_8epilogue10collective18CollectiveEpilogueINS1J_23Sm100TmaWarpSpecializedILi4ELi2ELi32ELb0ELb0EEEJSI_NS5_IJNSX_ISF_SC_EES1O_EEESJ_SK_SJ_SK_NS1J_6fusion15FusionCallbacksIS1N_NS1Q_17LinearCombinationISJ_fSJ_fLNS_15FloatRoundStyleE2EEESI_S1P_JEEENS4_5SM1004TMEM4LOAD26SM100_TMEM_LOAD_16dp32b32xES15_NS16_INS17_ILi2ELi4ELi3EEES1A_NSX_INS5_IJS1B_SF_EEENS5_IJSF_SC_EEEEEEENS4_39AutoVectorizingCopyWithAssumedAlignmentILi128EEENS4_14SM90_TMA_STOREES24_S26_S26_EEEvvEEEEvNT_6ParamsE)
        .other          _ZN7cutlass13device_kernelINS_4gemm6kernel13GemmUniversalIN4cute5tupleIJiiiiEEENS1_10collective13CollectiveMmaINS1_35MainloopSm100TmaUmmaWarpSpecializedILi5ELi2ELi4ENS5_IJNS4_1CILi4EEENSA_ILi1EEESC_EEEEENS5_IJNSA_ILi64EEENSA_ILi256EEENSA_ILi128EEEEEENS_12float_e5m2_tENS5_IJlSC_lEEESJ_SK_NS4_8TiledMMAINS4_8MMA_AtomIJNS4_10MMA_TraitsINS4_19SM100_MMA_F8F6F4_SSEJSJ_SJ_fSF_SG_NS4_17integral_constantINS4_4UMMA5MajorELSR_0EEESS_NSP_INSQ_7ScaleInELST_0EEESU_EEEEEENS4_6LayoutINS5_IJSC_SC_SC_EEENS5_IJNSA_ILi0EEESZ_SZ_EEEEENS5_IJNS4_10UnderscoreES12_S12_EEEEENS4_13SM90_TMA_LOADENS4_14ComposedLayoutINS4_7SwizzleILi3ELi4ELi3EEENS4_18smem_ptr_flag_bitsILi8EEENSX_INS5_IJNSA_ILi8EEESH_EEENS5_IJSH_SC_EEEEEEEvNS4_8identityENS4_23SM90_TMA_LOAD_MULTICASTES1F_vS1G_EENS_8epilogue10collective18CollectiveEpilogueINS1J_23Sm100TmaWarpSpecializedILi4ELi2ELi32ELb0ELb0EEEJSI_NS5_IJNSX_ISF_SC_EES1O_EEESJ_SK_SJ_SK_NS1J_6fusion15FusionCallbacksIS1N_NS1Q_17LinearCombinationISJ_fSJ_fLNS_15FloatRoundStyleE2EEESI_S1P_JEEENS4_5SM1004TMEM4LOAD26SM100_TMEM_LOAD_16dp32b32xES15_NS16_INS17_ILi2ELi4ELi3EEES1A_NSX_INS5_IJS1B_SF_EEENS5_IJSF_SC_EEEEEEENS4_39AutoVectorizingCopyWithAssumedAlignmentILi128EEENS4_14SM90_TMA_STOREES24_S26_S26_EEEvvEEEEvNT_6ParamsE,@"STO_CUDA_ENTRY STV_DEFAULT"
_ZN7cutlass13device_kernelINS_4gemm6kernel13GemmUniversalIN4cute5tupleIJiiiiEEENS1_10collective13CollectiveMmaINS1_35MainloopSm100TmaUmmaWarpSpecializedILi5ELi2ELi4ENS5_IJNS4_1CILi4EEENSA_ILi1EEESC_EEEEENS5_IJNSA_ILi64EEENSA_ILi256EEENSA_ILi128EEEEEENS_12float_e5m2_tENS5_IJlSC_lEEESJ_SK_NS4_8TiledMMAINS4_8MMA_AtomIJNS4_10MMA_TraitsINS4_19SM100_MMA_F8F6F4_SSEJSJ_SJ_fSF_SG_NS4_17integral_constantINS4_4UMMA5MajorELSR_0EEESS_NSP_INSQ_7ScaleInELST_0EEESU_EEEEEENS4_6LayoutINS5_IJSC_SC_SC_EEENS5_IJNSA_ILi0EEESZ_SZ_EEEEENS5_IJNS4_10UnderscoreES12_S12_EEEEENS4_13SM90_TMA_LOADENS4_14ComposedLayoutINS4_7SwizzleILi3ELi4ELi3EEENS4_18smem_ptr_flag_bitsILi8EEENSX_INS5_IJNSA_ILi8EEESH_EEENS5_IJSH_SC_EEEEEEEvNS4_8identityENS4_23SM90_TMA_LOAD_MULTICASTES1F_vS1G_EENS_8epilogue10collective18CollectiveEpilogueINS1J_23Sm100TmaWarpSpecializedILi4ELi2ELi32ELb0ELb0EEEJSI_NS5_IJNSX_ISF_SC_EES1O_EEESJ_SK_SJ_SK_NS1J_6fusion15FusionCallbacksIS1N_NS1Q_17LinearCombinationISJ_fSJ_fLNS_15FloatRoundStyleE2EEESI_S1P_JEEENS4_5SM1004TMEM4LOAD26SM100_TMEM_LOAD_16dp32b32xES15_NS16_INS17_ILi2ELi4ELi3EEES1A_NSX_INS5_IJS1B_SF_EEENS5_IJSF_SC_EEEEEEENS4_39AutoVectorizingCopyWithAssumedAlignmentILi128EEENS4_14SM90_TMA_STOREES24_S26_S26_EEEvvEEEEvNT_6ParamsE:
[----:B------:R-:W1:Y:S01]  /*0000*/  LDC R1, c[0x0][0x37c] ;  /* 0x0000df00ff017b82 */ /* 0x000e620000000800 */
[----:B------:R-:W2:Y:S01]  /*0010*/  S2R R95, SR_TID.X ;  /* 0x00000000005f7919 */ /* 0x000ea20000002100 */
[----:B------:R-:W3:Y:S01]  /*0020*/  LDCU.64 UR8, c[0x0][0x890] ;  /* 0x00011200ff0877ac */ /* 0x000ee20008000a00 */
[----:B------:R-:W-:Y:S02]  /*0030*/  PRMT R85, RZ, 0x7610, R85 ;  /* 0x00007610ff557816 */ /* 0x000fe40000000055 */
[----:B------:R-:W-:Y:S01]  /*0040*/  ELECT P3, URZ, PT ;  /* 0x0000000000ff782f */ /* 0x000fe20003860000 */
[----:B---3--:R-:W-:-:S04]  /*0050*/  UISETP.NE.U32.AND UP0, UPT, UR8, URZ, UPT ;  /* 0x000000ff0800728c */ /* 0x008fc8000bf05070 */
[----:B------:R-:W-:Y:S01]  /*0060*/  UISETP.NE.AND.EX UP0, UPT, UR9, URZ, UPT, UP0 ;  /* 0x000000ff0900728c */ /* 0x000fe2000bf05300 */
[----:B--2---:R-:W-:-:S05]  /*0070*/  SHF.R.U32.HI R86, RZ, 0x5, R95 ;  /* 0x00000005ff567819 */ /* 0x004fca000001165f */
[----:B------:R-:W2:Y:S02]  /*0080*/  SHFL.IDX PT, R0, R86, RZ, 0x1f ;  /* 0x00001fff56007589 */ /* 0x000ea400000e0000 */
[----:B--2---:R-:W-:Y:S01]  /*0090*/  R2UR UR18, R0 ;  /* 0x00000000001272ca */ /* 0x004fe200000e0000 */
[----:B-1----:R-:W-:-:S14]  /*00a0*/  BRA.U UP0, `(.L_x_0) ;  /* 0x0000000100307547 */ /* 0x002fdc000b800000 */
[----:B------:R-:W1:Y:S02]  /*00b0*/  LDCU.64 UR4, c[0x0][0x888] ;  /* 0x00011100ff0477ac */ /* 0x000e640008000a00 */
[----:B-1----:R-:W-:-:S04]  /*00c0*/  UISETP.NE.U32.AND UP0, UPT, UR4, URZ, UPT ;  /* 0x000000ff0400728c */ /* 0x002fc8000bf05070 */
[----:B------:R-:W-:-:S09]  /*00d0*/  UISETP.NE.AND.EX UP0, UPT, UR5, URZ, UPT, UP0 ;  /* 0x000000ff0500728c */ /* 0x000fd2000bf05300 */
[----:B------:R-:W-:Y:S05]  /*00e0*/  BRA.U !UP0, `(.L_x_1) ;  /* 0x0000000108147547 */ /* 0x000fea000b800000 */
[----:B------:R-:W1:Y:S01]  /*00f0*/  LDC.64 R2, c[0x0][0x888] ;  /* 0x00022200ff027b82 */ /* 0x000e620000000a00 */
[----:B------:R-:W1:Y:S02]  /*0100*/  LDCU.64 UR4, c[0x0][0x358] ;  /* 0x00006b00ff0477ac */ /* 0x000e640008000a00 */
[----:B-1----:R1:W5:Y:S01]  /*0110*/  LDG.E R41, desc[UR4][R2.64] ;  /* 0x0000000402297981 */ /* 0x002362000c1e1900 */
[----:B------:R-:W-:Y:S01]  /*0120*/  HFMA2 R85, -RZ, RZ, 0, 5.9604644775390625e-08 ;  /* 0x00000001ff557431 */ /* 0x000fe200000001ff */
[----:B------:R-:W-:Y:S05]  /*0130*/  BRA `(.L_x_0) ;  /* 0x00000000000c7947 */ /* 0x000fea0003800000 */
.L_x_1:
[----:B------:R-:W1:Y:S01]  /*0140*/  LDCU UR4, c[0x0][0x880] ;  /* 0x00011000ff0477ac */ /* 0x000e620008000800 */
[----:B------:R-:W-:Y:S01]  /*0150*/  HFMA2 R85, -RZ, RZ, 0, 5.9604644775390625e-08 ;  /* 0x00000001ff557431 */ /* 0x000fe200000001ff */
[----:B-1----:R-:W-:-:S07]  /*0160*/  MOV R41, UR4 ;  /* 0x0000000400297c02 */ /* 0x002fce0008000f00 */
.L_x_0:
[----:B------:R-:W2:Y:S02]  /*0170*/  LDCU.64 UR4, c[0x0][0x8b0] ;  /* 0x00011600ff0477ac */ /* 0x000ea40008000a00 */
[----:B--2---:R-:W-:-:S04]  /*0180*/  UISETP.NE.U32.AND UP0, UPT, UR4, URZ, UPT ;  /* 0x000000ff0400728c */ /* 0x004fc8000bf05070 */
[----:B------:R-:W-:-:S09]  /*0190*/  UISETP.NE.AND.EX UP0, UPT, UR5, URZ, UPT, UP0 ;  /* 0x000000ff0500728c */ /* 0x000fd2000bf05300 */
[----:B------:R-:W-:Y:S05]  /*01a0*/  BRA.U UP0, `(.L_x_2) ;  /* 0x0000000100287547 */ /* 0x000fea000b800000 */
[----:B------:R-:W2:Y:S02]  /*01b0*/  LDCU.64 UR4, c[0x0][0x8a8] ;  /* 0x00011500ff0477ac */ /* 0x000ea40008000a00 */
[----:B--2---:R-:W-:-:S04]  /*01c0*/  UISETP.NE.U32.AND UP0, UPT, UR4, URZ, UPT ;  /* 0x000000ff0400728c */ /* 0x004fc8000bf05070 */
[----:B------:R-:W-:-:S09]  /*01d0*/  UISETP.NE.AND.EX UP0, UPT, UR5, URZ, UPT, UP0 ;  /* 0x000000ff0500728c */ /* 0x000fd2000bf05300 */
[----:B------:R-:W-:Y:S05]  /*01e0*/  BRA.U !UP0, `(.L_x_3) ;  /* 0x0000000108107547 */ /* 0x000fea000b800000 */
[----:B------:R-:W2:Y:S01]  /*01f0*/  LDC.64 R38, c[0x0][0x8a8] ;  /* 0x00022a00ff267b82 */ /* 0x000ea20000000a00 */
[----:B------:R-:W2:Y:S02]  /*0200*/  LDCU.64 UR4, c[0x0][0x358] ;  /* 0x00006b00ff0477ac */ /* 0x000ea40008000a00 */
[----:B--2---:R2:W5:Y:S01]  /*0210*/  LDG.E R38, desc[UR4][R38.64] ;  /* 0x0000000426267981 */ /* 0x004562000c1e1900 */
[----:B------:R-:W-:Y:S05]  /*0220*/  BRA `(.L_x_2) ;  /* 0x0000000000087947 */ /* 0x000fea0003800000 */
.L_x_3:
[----:B------:R-:W2:Y:S02]  /*0230*/  LDCU UR4, c[0x0][0x8a0] ;  /* 0x00011400ff0477ac */ /* 0x000ea40008000800 */
[----:B--2---:R-:W-:Y:S02]  /*0240*/  MOV R38, UR4 ;  /* 0x0000000400267c02 */ /* 0x004fe40008000f00 */
.L_x_2:
[----:B------:R-:W-:Y:S01]  /*0250*/  IMAD.U32 R0, RZ, RZ, UR18 ;  /* 0x00000012ff007e24 */ /* 0x000fe2000f8e00ff */
[----:B------:R-:W-:Y:S04]  /*0260*/  BSSY.RECONVERGENT B0, `(.L_x_4) ;  /* 0x000000c000007945 */ /* 0x000fe80003800200 */
[C---:B------:R-:W-:Y:S02]  /*0270*/  ISETP.NE.OR P1, PT, R0.reuse, 0x1, !P3 ;  /* 0x000000010000780c */ /* 0x040fe40005f25670 */
[----:B------:R-:W-:-:S11]  /*0280*/  ISETP.NE.OR P0, PT, R0, 0x3, !P3 ;  /* 0x000000030000780c */ /* 0x000fd60005f05670 */
[----:B------:R-:W-:Y:S05]  /*0290*/  @P1 BRA `(.L_x_5) ;  /* 0x0000000000201947 */ /* 0x000fea0003800000 */
[----:B------:R-:W3:Y:S02]  /*02a0*/  LDCU.64 UR4, c[0x0][0x348] ;  /* 0x00006900ff0477ac */ /* 0x000ee40008000a00 */
[----:B---3--:R-:W-:Y:S02]  /*02b0*/  UIADD3 UR6, UP1, UPT, UR4, 0x80, URZ ;  /* 0x0000008004067890 */ /* 0x008fe4000ff3e0ff */
[----:B------:R-:W-:Y:S02]  /*02c0*/  UIADD3 UR4, UP0, UPT, UR4, 0x180, URZ ;  /* 0x0000018004047890 */ /* 0x000fe4000ff1e0ff */
[----:B------:R-:W-:Y:S02]  /*02d0*/  UIADD3.X UR7, UPT, UPT, URZ, UR5, URZ, UP1, !UPT ;  /* 0x00000005ff077290 */ /* 0x000fe40008ffe4ff */
[----:B------:R-:W-:-:S07]  /*02e0*/  UIADD3.X UR5, UPT, UPT, URZ, UR5, URZ, UP0, !UPT ;  /* 0x00000005ff057290 */ /* 0x000fce00087fe4ff */
[----:B------:R3:W-:Y:S02]  /*02f0*/  UTMACCTL.PF [UR6] ;  /* 0x00000000060079b9 */ /* 0x0007e40008040000 */
[----:B------:R3:W-:Y:S02]  /*0300*/  UTMACCTL.PF [UR4] ;  /* 0x00000000040079b9 */ /* 0x0007e40008040000 */
[----:B---3--:R-:W-:Y:S01]  /*0310*/  NOP ;  /* 0x0000000000007918 */ /* 0x008fe20000000000 */
.L_x_5:
[----:B------:R-:W-:Y:S05]  /*0320*/  BSYNC.RECONVERGENT B0 ;  /* 0x0000000000007941 */ /* 0x000fea0003800200 */
.L_x_4:
[----:B------:R-:W-:Y:S04]  /*0330*/  BSSY.RECONVERGENT B0, `(.L_x_6) ;  /* 0x000000a000007945 */ /* 0x000fe80003800200 */
        /* <DEDUP_REMOVED lines=9> */
.L_x_7:
[----:B------:R-:W-:Y:S05]  /*03d0*/  BSYNC.RECONVERGENT B0 ;  /* 0x0000000000007941 */ /* 0x000fea0003800200 */
.L_x_6:
[----:B------:R-:W3:Y:S01]  /*03e0*/  LDCU.64 UR4, c[0x0][0x888] ;  /* 0x00011100ff0477ac */ /* 0x000ee20008000a00 */
[----:B------:R-:W-:Y:S02]  /*03f0*/  UISETP.EQ.U32.AND UP2, UPT, UR8, URZ, UPT ;  /* 0x000000ff0800728c */ /* 0x000fe4000bf42070 */
[----:B------:R-:W-:Y:S02]  /*0400*/  UPLOP3.LUT UP3, UPT, UPT, UPT, UPT, 0x80, 0x8 ;  /* 0x000000000008789c */ /* 0x000fe40003f6f070 */
[----:B---3--:R-:W-:-:S04]  /*0410*/  UISETP.NE.U32.AND UP0, UPT, UR4, URZ, UPT ;  /* 0x000000ff0400728c */ /* 0x008fc8000bf05070 */
[----:B------:R-:W-:-:S04]  /*0420*/  UISETP.NE.AND.EX UP1, UPT, UR5, URZ, UPT, UP0 ;  /* 0x000000ff0500728c */ /* 0x000fc8000bf25300 */
[----:B------:R-:W-:-:S04]  /*0430*/  UISETP.EQ.OR.EX UP4, UPT, UR9, URZ, !UP1, UP2 ;  /* 0x000000ff0900728c */ /* 0x000fc8000cf82720 */
[----:B------:R-:W-:-:S06]  /*0440*/  UP2UR UR4, UPR, URZ, 0x10 ;  /* 0x00000010ff047883 */ /* 0x000fcc0008000000 */
[----:B------:R-:W-:Y:S01]  /*0450*/  MOV R88, UR4 ;  /* 0x0000000400587c02 */ /* 0x000fe20008000f00 */
[----:B------:R-:W-:Y:S06]  /*0460*/  BRA.U !UP4, `(.L_x_8) ;  /* 0x000000010c207547 */ /* 0x000fec000b800000 */
[----:B------:R-:W-:Y:S01]  /*0470*/  UISETP.NE.U32.AND UP2, UPT, UR8, URZ, UPT ;  /* 0x000000ff0800728c */ /* 0x000fe2000bf45070 */
[----:B-----5:R-:W-:Y:S01]  /*0480*/  FSETP.NEU.AND P0, PT, R41, RZ, PT ;  /* 0x000000ff2900720b */ /* 0x020fe20003f0d000 */
[----:B------:R-:W-:Y:S02]  /*0490*/  USEL UR4, URZ, 0xffffffff, UP1 ;  /* 0xffffffffff047887 */ /* 0x000fe40008800000 */
[----:B------:R-:W-:-:S10]  /*04a0*/  UISETP.NE.AND.EX UP2, UPT, UR9, URZ, UPT, UP2 ;  /* 0x000000ff0900728c */ /* 0x000fd4000bf45320 */
[----:B------:R-:W-:Y:S01]  /*04b0*/  VOTEU.ANY UP0, P0 ;  /* 0x0000000000ff7886 */ /* 0x000fe20000000100 */
[----:B------:R-:W-:-:S04]  /*04c0*/  @!UP2 USEL UR4, URZ, 0xffffffff, UP0 ;  /* 0xffffffffff04a887 */ /* 0x000fc80008000000 */
[----:B------:R-:W-:-:S04]  /*04d0*/  ULOP3.LUT UR4, UR4, 0x1, URZ, 0xc0, !UPT ;  /* 0x0000000104047892 */ /* 0x000fc8000f8ec0ff */
[----:B------:R-:W-:-:S11]  /*04e0*/  UISETP.NE.U32.AND UP3, UPT, UR4, 0x1, UPT ;  /* 0x000000010400788c */ /* 0x000fd6000bf65070 */
.L_x_8:
[----:B-1----:R-:W1:Y:S01]  /*04f0*/  SHFL.IDX PT, R2, R86, RZ, 0x1f ;  /* 0x00001fff56027589 */ /* 0x002e6200000e0000 */
[----:B------:R-:W-:Y:S01]  /*0500*/  UISETP.NE.AND UP6, UPT, UR18, 0x2, UPT ;  /* 0x000000021200788c */ /* 0x000fe2000bfc5270 */
[----:B-1----:R-:W-:-:S13]  /*0510*/  ISETP.NE.AND P0, PT, R2, RZ, PT ;  /* 0x000000ff0200720c */ /* 0x002fda0003f05270 */
[----:B------:R-:W-:Y:S05]  /*0520*/  @P0 BRA `(.L_x_9) ;  /* 0x0000000000600947 */ /* 0x000fea0003800000 */
[----:B------:R-:W1:Y:S01]  /*0530*/  S2UR UR4, SR_CgaCtaId ;  /* 0x00000000000479c3 */ /* 0x000e620000008800 */
[----:B------:R-:W-:Y:S01]  /*0540*/  UMOV UR5, 0x400 ;  /* 0x0000040000057882 */ /* 0x000fe20000000000 */
[----:B------:R-:W-:Y:S01]  /*0550*/  UMOV UR8, 0x1 ;  /* 0x0000000100087882 */ /* 0x000fe20000000000 */
[----:B------:R-:W-:Y:S01]  /*0560*/  UMOV UR6, 0x4 ;  /* 0x0000000400067882 */ /* 0x000fe20000000000 */
[----:B------:R-:W-:-:S04]  /*0570*/  UIADD3 UR8, UPT, UPT, -UR8, 0x100000, URZ ;  /* 0x0010000008087890 */ /* 0x000fc8000fffe1ff */
[----:B------:R-:W-:Y:S02]  /*0580*/  USHF.L.U32 UR9, UR8, 0xb, URZ ;  /* 0x0000000b08097899 */ /* 0x000fe400080006ff */
[----:B------:R-:W-:Y:S02]  /*0590*/  USHF.L.U32 UR8, UR8, 0x1, URZ ;  /* 0x0000000108087899 */ /* 0x000fe400080006ff */
[----:B------:R-:W-:-:S04]  /*05a0*/  UIADD3 UR6, UPT, UPT, -UR6, 0x100000, URZ ;  /* 0x0010000006067890 */ /* 0x000fc8000fffe1ff */
[----:B------:R-:W-:Y:S02]  /*05b0*/  USHF.L.U32 UR7, UR6, 0xb, URZ ;  /* 0x0000000b06077899 */ /* 0x000fe400080006ff */
[----:B------:R-:W-:Y:S01]  /*05c0*/  USHF.L.U32 UR6, UR6, 0x1, URZ ;  /* 0x0000000106067899 */ /* 0x000fe200080006ff */
[----:B------:R-:W-:Y:S01]  /*05d0*/  ELECT P0, URZ, PT ;  /* 0x0000000000ff782f */ /* 0x000fe20003800000 */
[----:B-1----:R-:W-:Y:S01]  /*05e0*/  ULEA UR4, UR4, UR5, 0x18 ;  /* 0x0000000504047291 */ /* 0x002fe2000f8ec0ff */
[----:B------:R-:W1:Y:S11]  /*05f0*/  FENCE.VIEW.ASYNC.S ;  /* 0x00000000000073c6 */ /* 0x000e760000000000 */
[----:B-1----:R1:W3:Y:S01]  /*0600*/  SYNCS.EXCH.64 URZ, [UR4], UR8 ;  /* 0x0000000804ff75b2 */ /* 0x0022e20008000100 */
[----:B------:R1:W4:Y:S01]  /*0610*/  SYNCS.EXCH.64 URZ, [UR4+0x28], UR6 ;  /* 0x0000280604ff75b2 */ /* 0x0003220008000100 */
[----:B------:R1:W1:Y:S01]  /*0620*/  SYNCS.EXCH.64 URZ, [UR4+0x8], UR8 ;  /* 0x0000080804ff75b2 */ /* 0x0002620008000100 */
[----:B------:R1:W1:Y:S01]  /*0630*/  SYNCS.EXCH.64 URZ, [UR4+0x30], UR6 ;  /* 0x0000300604ff75b2 */ /* 0x0002620008000100 */
[----:B------:R1:W1:Y:S01]  /*0640*/  SYNCS.EXCH.64 URZ, [UR4+0x10], UR8 ;  /* 0x0000100804ff75b2 */ /* 0x0002620008000100 */
[----:B------:R1:W1:Y:S01]  /*0650*/  SYNCS.EXCH.64 URZ, [UR4+0x38], UR6 ;  /* 0x0000380604ff75b2 */ /* 0x0002620008000100 */
[----:B------:R1:W1:Y:S01]  /*0660*/  SYNCS.EXCH.64 URZ, [UR4+0x18], UR8 ;  /* 0x0000180804ff75b2 */ /* 0x0002620008000100 */
[----:B------:R1:W1:Y:S01]  /*0670*/  SYNCS.EXCH.64 URZ, [UR4+0x40], UR6 ;  /* 0x0000400604ff75b2 */ /* 0x0002620008000100 */
[----:B------:R1:W1:Y:S01]  /*0680*/  SYNCS.EXCH.64 URZ, [UR4+0x20], UR8 ;  /* 0x0000200804ff75b2 */ /* 0x0002620008000100 */
[----:B------:R1:W1:Y:S01]  /*0690*/  SYNCS.EXCH.64 URZ, [UR4+0x48], UR6 ;  /* 0x0000480604ff75b2 */ /* 0x0002620008000100 */
[----:B------:R-:W-:Y:S01]  /*06a0*/  NOP ;  /* 0x0000000000007918 */ /* 0x000fe20000000000 */
.L_x_9:
[----:B------:R-:W2:Y:S01]  /*06b0*/  SHFL.IDX PT, R2, R86, RZ, 0x1f ;  /* 0x00001fff56027589 */ /* 0x000ea200000e0000 */
[----:B------:R-:W-:Y:S01]  /*06c0*/  NOP ;  /* 0x0000000000007918 */ /* 0x000fe20000000000 */
[----:B--2---:R-:W-:-:S13]  /*06d0*/  ISETP.NE.AND P0, PT, R2, 0x1, PT ;  /* 0x000000010200780c */ /* 0x004fda0003f05270 */
[----:B------:R-:W-:Y:S05]  /*06e0*/  @P0 BRA `(.L_x_10) ;  /* 0x0000000000580947 */ /* 0x000fea0003800000 */
[----:B-1----:R-:W1:Y:S01]  /*06f0*/  S2UR UR4, SR_CgaCtaId ;  /* 0x00000000000479c3 */ /* 0x002e620000008800 */
        /* <DEDUP_REMOVED lines=12> */
[----:B-1----:R2:W1:Y:S01]  /*07c0*/  SYNCS.EXCH.64 URZ, [UR4+0x50], UR8 ;  /* 0x0000500804ff75b2 */ /* 0x0024620008000100 */
[----:B------:R2:W1:Y:S01]  /*07d0*/  SYNCS.EXCH.64 URZ, [UR4+0x70], UR6 ;  /* 0x0000700604ff75b2 */ /* 0x0004620008000100 */
[----:B------:R2:W1:Y:S01]  /*07e0*/  SYNCS.EXCH.64 URZ, [UR4+0x58], UR8 ;  /* 0x0000580804ff75b2 */ /* 0x0004620008000100 */
[----:B------:R2:W1:Y:S01]  /*07f0*/  SYNCS.EXCH.64 URZ, [UR4+0x78], UR6 ;  /* 0x0000780604ff75b2 */ /* 0x0004620008000100 */
[----:B------:R2:W1:Y:S01]  /*0800*/  SYNCS.EXCH.64 URZ, [UR4+0x60], UR8 ;  /* 0x0000600804ff75b2 */ /* 0x0004620008000100 */
[----:B------:R2:W1:Y:S01]  /*0810*/  SYNCS.EXCH.64 URZ, [UR4+0x80], UR6 ;  /* 0x0000800604ff75b2 */ /* 0x0004620008000100 */
[----:B------:R2:W1:Y:S01]  /*0820*/  SYNCS.EXCH.64 URZ, [UR4+0x68], UR8 ;  /* 0x0000680804ff75b2 */ /* 0x0004620008000100 */
[----:B------:R2:W1:Y:S02]  /*0830*/  SYNCS.EXCH.64 URZ, [UR4+0x88], UR6 ;  /* 0x0000880604ff75b2 */ /* 0x0004640008000100 */
[----:B--2---:R-:W-:Y:S01]  /*0840*/  NOP ;  /* 0x0000000000007918 */ /* 0x004fe20000000000 */
.L_x_10:
[----:B------:R-:W2:Y:S01]  /*0850*/  SHFL.IDX PT, R2, R86, RZ, 0x1f ;  /* 0x00001fff56027589 */ /* 0x000ea200000e0000 */
[----:B------:R-:W-:Y:S01]  /*0860*/  NOP ;  /* 0x0000000000007918 */ /* 0x000fe20000000000 */
[----:B--2---:R-:W-:-:S13]  /*0870*/  ISETP.NE.AND P0, PT, R2, 0x3, PT ;  /* 0x000000030200780c */ /* 0x004fda0003f05270 */
[----:B------:R-:W-:Y:S05]  /*0880*/  @P0 BRA `(.L_x_11) ;  /* 0x0000000000300947 */ /* 0x000fea0003800000 */
[----:B-1----:R-:W1:Y:S01]  /*0890*/  S2UR UR4, SR_CgaCtaId ;  /* 0x00000000000479c3 */ /* 0x002e620000008800 */
[----:B------:R-:W-:Y:S01]  /*08a0*/  UMOV UR6, 0x400 ;  /* 0x0000040000067882 */ /* 0x000fe20000000000 */
[----:B------:R-:W-:Y:S01]  /*08b0*/  UMOV UR5, 0x20 ;  /* 0x0000002000057882 */ /* 0x000fe20000000000 */
[----:B------:R-:W-:Y:S01]  /*08c0*/  ELECT P0, URZ, PT ;  /* 0x0000000000ff782f */ /* 0x000fe20003800000 */
[----:B-1----:R-:W-:Y:S02]  /*08d0*/  ULEA UR6, UR4, UR6, 0x18 ;  /* 0x0000000604067291 */ /* 0x002fe4000f8ec0ff */
[----:B------:R-:W-:-:S04]  /*08e0*/  UIADD3 UR4, UPT, UPT, -UR5, 0x100000, URZ ;  /* 0x0010000005047890 */ /* 0x000fc8000fffe1ff */
[----:B------:R-:W-:Y:S02]  /*08f0*/  USHF.L.U32 UR5, UR4, 0xb, URZ ;  /* 0x0000000b04057899 */ /* 0x000fe400080006ff */
[----:B------:R-:W-:Y:S01]  /*0900*/  USHF.L.U32 UR4, UR4, 0x1, URZ ;  /* 0x0000000104047899 */ /* 0x000fe200080006ff */
[----:B------:R-:W1:Y:S11]  /*0910*/  FENCE.VIEW.ASYNC.S ;  /* 0x00000000000073c6 */ /* 0x000e760000000000 */
[----:B-1----:R2:W1:Y:S01]  /*0920*/  SYNCS.EXCH.64 URZ, [UR6+0x90], UR4 ;  /* 0x0000900406ff75b2 */ /* 0x0024620008000100 */
[----:B------:R2:W1:Y:S02]  /*0930*/  SYNCS.EXCH.64 URZ, [UR6+0x98], UR4 ;  /* 0x0000980406ff75b2 */ /* 0x0004640008000100 */
[----:B--2---:R-:W-:Y:S01]  /*0940*/  NOP ;  /* 0x0000000000007918 */ /* 0x004fe20000000000 */
.L_x_11:
[----:B------:R-:W2:Y:S01]  /*0950*/  SHFL.IDX PT, R2, R86, RZ, 0x1f ;  /* 0x00001fff56027589 */ /* 0x000ea200000e0000 */
[----:B------:R-:W-:Y:S01]  /*0960*/  NOP ;  /* 0x0000000000007918 */ /* 0x000fe20000000000 */
[----:B--2---:R-:W-:-:S13]  /*0970*/  ISETP.NE.AND P0, PT, R2, 0x4, PT ;  /* 0x000000040200780c */ /* 0x004fda0003f05270 */
[----:B------:R-:W-:Y:S05]  /*0980*/  @P0 BRA `(.L_x_12) ;  /* 0x00000000004c0947 */ /* 0x000fea0003800000 */
[----:B-1----:R-:W1:Y:S01]  /*0990*/  S2UR UR6, SR_CgaCtaId ;  /* 0x00000000000679c3 */ /* 0x002e620000008800 */
[----:B------:R-:W-:Y:S01]  /*09a0*/  UMOV UR4, 0x3a0 ;  /* 0x000003a000047882 */ /* 0x000fe20000000000 */
[----:B------:R-:W-:Y:S01]  /*09b0*/  UMOV UR5, 0x400 ;  /* 0x0000040000057882 */ /* 0x000fe20000000000 */
[----:B------:R-:W-:Y:S01]  /*09c0*/  USEL UR4, UR4, 0x320, UP3 ;  /* 0x0000032004047887 */ /* 0x000fe20009800000 */
[----:B------:R-:W-:Y:S01]  /*09d0*/  UMOV UR8, 0x1 ;  /* 0x0000000100087882 */ /* 0x000fe20000000000 */
[----:B------:R-:W-:Y:S01]  /*09e0*/  ELECT P0, URZ, PT ;  /* 0x0000000000ff782f */ /* 0x000fe20003800000 */
[----:B------:R-:W-:-:S04]  /*09f0*/  UIADD3 UR8, UPT, UPT, -UR8, 0x100000, URZ ;  /* 0x0010000008087890 */ /* 0x000fc8000fffe1ff */
[----:B------:R-:W-:Y:S02]  /*0a00*/  USHF.L.U32 UR9, UR8, 0xb, URZ ;  /* 0x0000000b08097899 */ /* 0x000fe400080006ff */
[----:B------:R-:W-:Y:S02]  /*0a10*/  USHF.L.U32 UR8, UR8, 0x1, URZ ;  /* 0x0000000108087899 */ /* 0x000fe400080006ff */
[----:B-1----:R-:W-:Y:S02]  /*0a20*/  ULEA UR6, UR6, UR5, 0x18 ;  /* 0x0000000506067291 */ /* 0x002fe4000f8ec0ff */
[----:B------:R-:W-:-:S04]  /*0a30*/  UIADD3 UR4, UPT, UPT, -UR4, 0x100000, URZ ;  /* 0x0010000004047890 */ /* 0x000fc8000fffe1ff */
[----:B------:R-:W-:Y:S02]  /*0a40*/  USHF.L.U32 UR5, UR4, 0xb, URZ ;  /* 0x0000000b04057899 */ /* 0x000fe400080006ff */
[----:B------:R-:W-:Y:S01]  /*0a50*/  USHF.L.U32 UR4, UR4, 0x1, URZ ;  /* 0x0000000104047899 */ /* 0x000fe200080006ff */
[----:B------:R-:W1:Y:S03]  /*0a60*/  FENCE.VIEW.ASYNC.S ;  /* 0x00000000000073c6 */ /* 0x000e660000000000 */
[----:B-1----:R2:W1:Y:S08]  /*0a70*/  SYNCS.EXCH.64 URZ, [UR6+0xa0], UR8 ;  /* 0x0000a00806ff75b2 */ /* 0x0024700008000100 */
[----:B------:R2:W1:Y:S01]  /*0a80*/  SYNCS.EXCH.64 URZ, [UR6+0xb0], UR4 ;  /* 0x0000b00406ff75b2 */ /* 0x0004620008000100 */
[----:B------:R2:W1:Y:S01]  /*0a90*/  SYNCS.EXCH.64 URZ, [UR6+0xa8], UR8 ;  /* 0x0000a80806ff75b2 */ /* 0x0004620008000100 */
[----:B------:R2:W1:Y:S02]  /*0aa0*/  SYNCS.EXCH.64 URZ, [UR6+0xb8], UR4 ;  /* 0x0000b80406ff75b2 */ /* 0x0004640008000100 */
[----:B--2---:R-:W-:Y:S01]  /*0ab0*/  NOP ;  /* 0x0000000000007918 */ /* 0x004fe20000000000 */
.L_x_12:
        /* <DEDUP_REMOVED lines=26> */
.L_x_13:
[----:B------:R-:W2:Y:S01]  /*0c60*/  SHFL.IDX PT, R2, R86, RZ, 0x1f ;  /* 0x00001fff56027589 */ /* 0x000ea200000e0000 */
[----:B------:R-:W-:Y:S01]  /*0c70*/  NOP ;  /* 0x0000000000007918 */ /* 0x000fe20000000000 */
[----:B--2---:R-:W-:-:S13]  /*0c80*/  ISETP.NE.AND P0, PT, R2, 0x3, PT ;  /* 0x000000030200780c */ /* 0x004fda0003f05270 */
[----:B------:R-:W-:Y:S05]  /*0c90*/  @P0 BRA `(.L_x_14) ;  /* 0x0000000000380947 */ /* 0x000fea0003800000 */
[----:B------:R-:W2:Y:S01]  /*0ca0*/  S2UR UR5, SR_CgaCtaId ;  /* 0x00000000000579c3 */ /* 0x000ea20000008800 */
[----:B-1----:R-:W-:Y:S01]  /*0cb0*/  UMOV UR4, 0x400 ;  /* 0x0000040000047882 */ /* 0x002fe20000000000 */
[----:B------:R-:W-:Y:S01]  /*0cc0*/  UMOV UR6, 0x20 ;  /* 0x0000002000067882 */ /* 0x000fe20000000000 */
[----:B------:R-:W-:Y:S01]  /*0cd0*/  ELECT P0, URZ, PT ;  /* 0x0000000000ff782f */ /* 0x000fe20003800000 */
[----:B------:R-:W-:-:S04]  /*0ce0*/  UIADD3 UR6, UPT, UPT, -UR6, 0x100000, URZ ;  /* 0x0010000006067890 */ /* 0x000fc8000fffe1ff */
[----:B------:R-:W-:Y:S02]  /*0cf0*/  USHF.L.U32 UR7, UR6, 0xb, URZ ;  /* 0x0000000b06077899 */ /* 0x000fe400080006ff */
[----:B------:R-:W-:Y:S02]  /*0d00*/  USHF.L.U32 UR6, UR6, 0x1, URZ ;  /* 0x0000000106067899 */ /* 0x000fe400080006ff */
[----:B--2---:R-:W-:Y:S01]  /*0d10*/  ULEA UR4, UR5, UR4, 0x18 ;  /* 0x0000000405047291 */ /* 0x004fe2000f8ec0ff */
[----:B------:R-:W1:Y:S11]  /*0d20*/  FENCE.VIEW.ASYNC.S ;  /* 0x00000000000073c6 */ /* 0x000e760000000000 */
[----:B-1----:R2:W1:Y:S01]  /*0d30*/  SYNCS.EXCH.64 URZ, [UR4+0x100], UR6 ;  /* 0x0001000604ff75b2 */ /* 0x0024620008000100 */
[----:B------:R2:W1:Y:S01]  /*0d40*/  SYNCS.EXCH.64 URZ, [UR4+0x110], UR6 ;  /* 0x0001100604ff75b2 */ /* 0x0004620008000100 */
[----:B------:R2:W1:Y:S01]  /*0d50*/  SYNCS.EXCH.64 URZ, [UR4+0x108], UR6 ;  /* 0x0001080604ff75b2 */ /* 0x0004620008000100 */
[----:B------:R2:W1:Y:S02]  /*0d60*/  SYNCS.EXCH.64 URZ, [UR4+0x118], UR6 ;  /* 0x0001180604ff75b2 */ /* 0x0004640008000100 */
[----:B--2---:R-:W-:Y:S01]  /*0d70*/  NOP ;  /* 0x0000000000007918 */ /* 0x004fe20000000000 */
.L_x_14:
[----:B-1----:R-:W1:Y:S01]  /*0d80*/  LDCU UR4, c[0x0][0x36c] ;  /* 0x00006d80ff0477ac */ /* 0x002e620008000800 */
[----:B------:R-:W-:Y:S01]  /*0d90*/  ISETP.NE.OR P3, PT, R0, 0x2, !P3 ;  /* 0x000000020000780c */ /* 0x000fe20005f65670 */
[----:B------:R-:W-:Y:S01]  /*0da0*/  NOP ;  /* 0x0000000000007918 */ /* 0x000fe20000000000 */
[----:B------:R-:W-:Y:S01]  /*0db0*/  LOP3.LUT R0, R95, 0x1f, RZ, 0xc0, !PT ;  /* 0x0000001f5f007812 */ /* 0x000fe200078ec0ff */
[----:B------:R-:W-:Y:S02]  /*0dc0*/  UISETP.NE.AND UP4, UPT, UR18, URZ, UPT ;  /* 0x000000ff1200728c */ /* 0x000fe4000bf85270 */
[----:B-1----:R-:W-:-:S09]  /*0dd0*/  UISETP.EQ.U32.AND UP5, UPT, UR4, 0x1, UPT ;  /* 0x000000010400788c */ /* 0x002fd2000bfa2070 */
[----:B------:R-:W-:Y:S05]  /*0de0*/  BRA.U !UP5, `(.L_x_15) ;  /* 0x000000010d087547 */ /* 0x000fea000b800000 */
[----:B---34-:R-:W-:Y:S01]  /*0df0*/  UCGABAR_ARV ;  /* 0x00000000000079c7 */ /* 0x018fe20008000000 */
[----:B------:R-:W-:Y:S05]  /*0e00*/  BRA `(.L_x_16) ;  /* 0x0000000000047947 */ /* 0x000fea0003800000 */
.L_x_15:
[----:B---34-:R-:W-:Y:S01]  /*0e10*/  NOP ;  /* 0x0000000000007918 */ /* 0x018fe20000000000 */
.L_x_16:
[----:B------:R-:W1:Y:S01]  /*0e20*/  S2UR UR30, SR_CTAID.X ;  /* 0x00000000001e79c3 */ /* 0x000e620000002500 */
[----:B------:R-:W-:-:S05]  /*0e30*/  CS2R.32 R87, SR_CgaSize ;  /* 0x0000000000577805 */ /* 0x000fca0000008a00 */
[----:B------:R-:W-:-:S05]  /*0e40*/  IMAD R87, R87, -0xa0, RZ ;  /* 0xffffff6057577824 */ /* 0x000fca00078e02ff */
[----:B------:R-:W-:-:S14]  /*0e50*/  R2UR UR5, R87 ;  /* 0x00000000570572ca */ /* 0x000fdc00000e0000 */
[----:B------:R-:W2:Y:S01]  /*0e60*/  LDCU UR5, c[0x0][UR5+0x2b0] ;  /* 0x00005600050577ac */ /* 0x000ea20008000800 */
[----:B------:R-:W-:-:S05]  /*0e70*/  CS2R.32 R87, SR_CgaSize ;  /* 0x0000000000577805 */ /* 0x000fca0000008a00 */
[----:B------:R-:W-:-:S05]  /*0e80*/  IMAD R87, R87, -0xa0, RZ ;  /* 0xffffff6057577824 */ /* 0x000fca00078e02ff */
[----:B------:R-:W-:-:S14]  /*0e90*/  R2UR UR4, R87 ;  /* 0x00000000570472ca */ /* 0x000fdc00000e0000 */
[----:B------:R-:W3:Y:S01]  /*0ea0*/  LDCU UR4, c[0x0][UR4+0x2b4] ;  /* 0x00005680040477ac */ /* 0x000ee20008000800 */
[----:B------:R-:W4:Y:S01]  /*0eb0*/  S2UR UR31, SR_CTAID.Y ;  /* 0x00000000001f79c3 */ /* 0x000f220000002600 */
[----:B------:R-:W-:-:S05]  /*0ec0*/  CS2R.32 R87, SR_CgaSize ;  /* 0x0000000000577805 */ /* 0x000fca0000008a00 */
[----:B------:R-:W-:-:S05]  /*0ed0*/  IMAD R87, R87, -0xa0, RZ ;  /* 0xffffff6057577824 */ /* 0x000fca00078e02ff */
[----:B------:R-:W-:-:S14]  /*0ee0*/  R2UR UR7, R87 ;  /* 0x00000000570772ca */ /* 0x000fdc00000e0000 */
[----:B------:R-:W3:Y:S01]  /*0ef0*/  LDCU UR7, c[0x0][UR7+0x2a4] ;  /* 0x00005480070777ac */ /* 0x000ee20008000800 */
[----:B------:R-:W-:-:S05]  /*0f00*/  CS2R.32 R87, SR_CgaSize ;  /* 0x0000000000577805 */ /* 0x000fca0000008a00 */
[----:B------:R-:W-:-:S05]  /*0f10*/  IMAD R87, R87, -0xa0, RZ ;  /* 0xffffff6057577824 */ /* 0x000fca00078e02ff */
[----:B------:R-:W-:-:S14]  /*0f20*/  R2UR UR59, R87 ;  /* 0x00000000573b72ca */ /* 0x000fdc00000e0000 */
[----:B------:R-:W3:Y:S01]  /*0f30*/  LDCU UR59, c[0x0][UR59+0x2a0] ;  /* 0x000054003b3b77ac */ /* 0x000ee20008000800 */
[----:B------:R-:W3:Y:S01]  /*0f40*/  S2UR UR8, SR_CgaCtaId ;  /* 0x00000000000879c3 */ /* 0x000ee20000008800 */
[----:B------:R-:W3:Y:S01]  /*0f50*/  LDCU UR19, c[0x0][0xb24] ;  /* 0x00016480ff1377ac */ /* 0x000ee20008000800 */
[----:B------:R-:W3:Y:S01]  /*0f60*/  LDCU UR42, c[0x0][0xb24] ;  /* 0x00016480ff2a77ac */ /* 0x000ee20008000800 */
[----:B-1----:R-:W-:Y:S01]  /*0f70*/  I2FP.F32.U32 R3, UR30 ;  /* 0x0000001e00037c45 */ /* 0x002fe20008201000 */
[----:B------:R-:W1:Y:S04]  /*0f80*/  LDCU UR22, c[0x0][0xb30] ;  /* 0x00016600ff1677ac */ /* 0x000e680008000800 */
[----:B--2---:R-:W-:Y:S01]  /*0f90*/  FMUL R3, R3, UR5 ;  /* 0x0000000503037c20 */ /* 0x004fe20008400000 */
[----:B----4-:R-:W-:-:S05]  /*0fa0*/  I2FP.F32.U32 R2, UR31 ;  /* 0x0000001f00027c45 */ /* 0x010fca0008201000 */
[----:B------:R-:W2:Y:S01]  /*0fb0*/  F2I.U32.TRUNC.NTZ R3, R3 ;  /* 0x0000000300037305 */ /* 0x000ea2000020f000 */
[----:B---3--:R-:W-:Y:S01]  /*0fc0*/  FMUL R2, R2, UR4 ;  /* 0x0000000402027c20 */ /* 0x008fe20008400000 */
[----:B------:R-:W-:-:S06]  /*0fd0*/  USHF.L.U32 UR28, UR8, 0xd, URZ ;  /* 0x0000000d081c7899 */ /* 0x000fcc00080006ff */
[----:B------:R-:W3:Y:S01]  /*0fe0*/  F2I.U32.TRUNC.NTZ R2, R2 ;  /* 0x0000000200027305 */ /* 0x000ee2000020f000 */
[----:B------:R-:W-:Y:S01]  /*0ff0*/  ULOP3.LUT UR28, UR28, 0x6000, URZ, 0xc0, !UPT ;  /* 0x000060001c1c7892 */ /* 0x000fe2000f8ec0ff */
[----:B--2---:R-:W-:Y:S02]  /*1000*/  R2UR UR4, R3 ;  /* 0x00000000030472ca */ /* 0x004fe400000e0000 */
[----:B---3--:R-:W-:Y:S02]  /*1010*/  R2UR UR6, R2 ;  /* 0x00000000020672ca */ /* 0x008fe400000e0000 */
[----:B------:R-:W-:-:S09]  /*1020*/  PRMT R2, RZ, 0x7610, R2 ;  /* 0x00007610ff027816 */ /* 0x000fd20000000002 */
[----:B------:R-:W-:-:S04]  /*1030*/  UIADD3 UR5, UPT, UPT, -UR4, URZ, URZ ;  /* 0x000000ff04057290 */ /* 0x000fc8000fffe1ff */
[----:B------:R-:W-:Y:S02]  /*1040*/  UIMAD UR59, UR59, UR5, UR30 ;  /* 0x000000053b3b72a4 */ /* 0x000fe4000f8e021e */
[----:B------:R-:W-:-:S04]  /*1050*/  UIADD3 UR4, UPT, UPT, -UR6, URZ, URZ ;  /* 0x000000ff06047290 */ /* 0x000fc8000fffe1ff */
[----:B------:R-:W-:-:S06]  /*1060*/  UIMAD UR4, UR7, UR4, UR31 ;  /* 0x00000004070472a4 */ /* 0x000fcc000f8e021f */
[----:B------:R-:W-:Y:S01]  /*1070*/  IMAD.U32 R87, RZ, RZ, UR4 ;  /* 0x00000004ff577e24 */ /* 0x000fe2000f8e00ff */
[----:B-1----:R-:W-:Y:S06]  /*1080*/  BRA.U UP4, `(.L_x_17) ;  /* 0x0000000104447547 */ /* 0x002fec000b800000 */
[----:B------:R-:W-:Y:S01]  /*1090*/  R2UR UR4, R87 ;  /* 0x00000000570472ca */ /* 0x000fe200000e0000 */
[----:B------:R-:W-:-:S12]  /*10a0*/  UISETP.NE.AND UP2, UPT, UR59, 0x1, UPT ;  /* 0x000000013b00788c */ /* 0x000fd8000bf45270 */
[----:B------:R-:W-:-:S04]  /*10b0*/  UISETP.NE.AND UP0, UPT, UR4, URZ, UPT ;  /* 0x000000ff0400728c */ /* 0x000fc8000bf05270 */
[----:B------:R-:W-:-:S04]  /*10c0*/  UISETP.EQ.OR UP0, UPT, UR59, URZ, !UP0 ;  /* 0x000000ff3b00728c */ /* 0x000fc8000c702670 */
[----:B------:R-:W-:Y:S02]  /*10d0*/  USEL UR7, URZ, 0x1, !UP0 ;  /* 0x00000001ff077887 */ /* 0x000fe4000c000000 */
[----:B------:R-:W-:-:S04]  /*10e0*/  UISETP.NE.AND UP0, UPT, UR4, URZ, UPT ;  /* 0x000000ff0400728c */ /* 0x000fc8000bf05270 */
[----:B------:R-:W-:-:S04]  /*10f0*/  USEL UR4, URZ, 0x2, UP0 ;  /* 0x00000002ff047887 */ /* 0x000fc80008000000 */
[----:B------:R-:W-:Y:S02]  /*1100*/  USEL UR6, UR4, 0x2, UP2 ;  /* 0x0000000204067887 */ /* 0x000fe40009000000 */
[----:B------:R-:W-:Y:S02]  /*1110*/  USEL UR4, URZ, 0x4, UP0 ;  /* 0x00000004ff047887 */ /* 0x000fe40008000000 */
[----:B------:R-:W-:-:S04]  /*1120*/  UISETP.NE.AND UP2, UPT, UR59, 0x2, UPT ;  /* 0x000000023b00788c */ /* 0x000fc8000bf45270 */
[----:B------:R-:W-:Y:S02]  /*1130*/  USEL UR5, UR4, 0x4, UP2 ;  /* 0x0000000404057887 */ /* 0x000fe40009000000 */
[----:B------:R-:W-:Y:S02]  /*1140*/  USEL UR4, URZ, 0x8, UP0 ;  /* 0x00000008ff047887 */ /* 0x000fe40008000000 */
[----:B------:R-:W-:Y:S02]  /*1150*/  UISETP.NE.AND UP0, UPT, UR59, 0x3, UPT ;  /* 0x000000033b00788c */ /* 0x000fe4000bf05270 */
[----:B------:R-:W-:Y:S02]  /*1160*/  UIADD3 UR5, UPT, UPT, UR5, UR6, UR7 ;  /* 0x0000000605057290 */ /* 0x000fe4000fffe007 */
[----:B------:R-:W-:-:S04]  /*1170*/  USEL UR4, UR4, 0x8, UP0 ;  /* 0x0000000804047887 */ /* 0x000fc80008000000 */
[----:B------:R-:W-:-:S06]  /*1180*/  UIADD3 UR4, UPT, UPT, UR5, UR4, URZ ;  /* 0x0000000405047290 */ /* 0x000fcc000fffe0ff */
[----:B------:R-:W-:-:S07]  /*1190*/  MOV R2, UR4 ;  /* 0x0000000400027c02 */ /* 0x000fce0008000f00 */
.L_x_17:
[----:B------:R-:W1:Y:S01]  /*11a0*/  S2UR UR36, SR_CTAID.Z ;  /* 0x00000000002479c3 */ /* 0x000e620000002700 */
[----:B------:R-:W-:-:S09]  /*11b0*/  UISETP.GE.AND UP0, UPT, UR19, 0x1, UPT ;  /* 0x000000011300788c */ /* 0x000fd2000bf06270 */
[----:B------:R-:W-:Y:S05]  /*11c0*/  BRA.U !UP0, `(.L_x_18) ;  /* 0x0000000108d47547 */ /* 0x000fea000b800000 */
[----:B------:R-:W2:Y:S01]  /*11d0*/  LDCU.128 UR12, c[0x0][0xb10] ;  /* 0x00016200ff0c77ac */ /* 0x000ea20008000c00 */
[----:B------:R-:W3:Y:S01]  /*11e0*/  LDCU UR20, c[0x0][0xb0c] ;  /* 0x00016180ff1477ac */ /* 0x000ee20008000800 */
[----:B------:R-:W4:Y:S01]  /*11f0*/  LDCU UR6, c[0x0][0x370] ;  /* 0x00006e00ff0677ac */ /* 0x000f220008000800 */
[----:B------:R-:W1:Y:S01]  /*1200*/  LDCU UR7, c[0x0][0x374] ;  /* 0x00006e80ff0777ac */ /* 0x000e620008000800 */
[----:B------:R-:W1:Y:S01]  /*1210*/  LDCU UR21, c[0x0][0xb20] ;  /* 0x00016400ff1577ac */ /* 0x000e620008000800 */
[----:B--2---:R-:W-:Y:S02]  /*1220*/  UIMAD.WIDE.U32 UR4, UR30, UR12, URZ ;  /* 0x0000000c1e0472a5 */ /* 0x004fe4000f8e00ff */
[----:B---3--:R-:W-:Y:S01]  /*1230*/  UISETP.NE.AND UP0, UPT, UR20, 0x1, UPT ;  /* 0x000000011400788c */ /* 0x008fe2000bf05270 */
[----:B------:R-:W2:Y:S01]  /*1240*/  LDCU.64 UR8, c[0x0][0xb28] ;  /* 0x00016500ff0877ac */ /* 0x000ea20008000a00 */
[----:B----4-:R-:W-:-:S03]  /*1250*/  UIMAD.WIDE.U32 UR10, UR6, UR12, URZ ;  /* 0x0000000c060a72a5 */ /* 0x010fc6000f8e00ff */
[----:B------:R-:W-:Y:S01]  /*1260*/  UMOV UR4, UR5 ;  /* 0x0000000500047c82 */ /* 0x000fe20008000000 */
[----:B------:R-:W-:Y:S02]  /*1270*/  UISETP.NE.AND UP2, UPT, UR19, 0x1, UPT ;  /* 0x000000011300788c */ /* 0x000fe4000bf45270 */
[----:B------:R-:W-:Y:S01]  /*1280*/  USHF.R.U32.HI UR4, URZ, UR13, UR4 ;  /* 0x0000000dff047299 */ /* 0x000fe20008011604 */
[----:B------:R-:W-:Y:S01]  /*1290*/  UMOV UR10, UR11 ;  /* 0x0000000b000a7c82 */ /* 0x000fe20008000000 */
[----:B------:R-:W-:Y:S02]  /*12a0*/  UIMAD.WIDE.U32 UR16, UR31, UR15, URZ ;  /* 0x0000000f1f1072a5 */ /* 0x000fe4000f8e00ff */
[----:B------:R-:W-:Y:S02]  /*12b0*/  USEL UR5, UR30, UR4, !UP0 ;  /* 0x000000041e057287 */ /* 0x000fe4000c000000 */
[----:B------:R-:W-:Y:S02]  /*12c0*/  @UP0 USHF.R.U32.HI UR6, URZ, UR13, UR10 ;  /* 0x0000000dff060299 */ /* 0x000fe4000801160a */
[----:B------:R-:W-:-:S02]  /*12d0*/  UISETP.NE.AND UP0, UPT, UR14, 0x1, UPT ;  /* 0x000000010e00788c */ /* 0x000fc4000bf05270 */
[----:B-1----:R-:W-:Y:S02]  /*12e0*/  UIMAD.WIDE.U32 UR10, UR7, UR15, URZ ;  /* 0x0000000f070a72a5 */ /* 0x002fe4000f8e00ff */
[----:B--2---:R-:W-:Y:S01]  /*12f0*/  UIMAD.WIDE.U32 UR12, UR6, UR8, URZ ;  /* 0x00000008060c72a5 */ /* 0x004fe2000f8e00ff */
[----:B------:R-:W-:Y:S02]  /*1300*/  UMOV UR4, UR17 ;  /* 0x0000001100047c82 */ /* 0x000fe40008000000 */
[----:B------:R-:W-:Y:S02]  /*1310*/  USHF.R.U32.HI UR4, URZ, UR21, UR4 ;  /* 0x00000015ff047299 */ /* 0x000fe40008011604 */
[----:B------:R-:W-:Y:S02]  /*1320*/  UMOV UR10, UR11 ;  /* 0x0000000b000a7c82 */ /* 0x000fe40008000000 */
[----:B------:R-:W-:Y:S01]  /*1330*/  UMOV UR12, UR13 ;  /* 0x0000000d000c7c82 */ /* 0x000fe20008000000 */
[----:B------:R-:W-:-:S02]  /*1340*/  @UP0 USHF.R.U32.HI UR7, URZ, UR21, UR10 ;  /* 0x00000015ff070299 */ /* 0x000fc4000801160a */
[----:B------:R-:W-:Y:S02]  /*1350*/  USEL UR4, UR31, UR4, !UP0 ;  /* 0x000000041f047287 */ /* 0x000fe4000c000000 */
[----:B------:R-:W-:Y:S02]  /*1360*/  UIMAD.WIDE.U32 UR10, UR7, UR8, URZ ;  /* 0x00000008070a72a5 */ /* 0x000fe4000f8e00ff */
[----:B------:R-:W-:Y:S02]  /*1370*/  @UP2 USHF.R.U32.HI UR6, URZ, UR9, UR12 ;  /* 0x00000009ff062299 */ /* 0x000fe4000801160c */
[----:B------:R-:W-:-:S03]  /*1380*/  UIMAD.WIDE.U32 UR12, UR4, UR8, URZ ;  /* 0x00000008040c72a5 */ /* 0x000fc6000f8e00ff */
[----:B------:R-:W-:Y:S02]  /*1390*/  UMOV UR10, UR11 ;  /* 0x0000000b000a7c82 */ /* 0x000fe40008000000 */
[----:B------:R-:W-:Y:S02]  /*13a0*/  @UP2 USHF.R.U32.HI UR7, URZ, UR9, UR10 ;  /* 0x00000009ff072299 */ /* 0x000fe4000801160a */
[----:B------:R-:W-:Y:S02]  /*13b0*/  UIMAD UR10, UR6, UR19, URZ ;  /* 0x00000013060a72a4 */ /* 0x000fe4000f8e02ff */
[----:B------:R-:W-:-:S04]  /*13c0*/  UIMAD UR7, UR7, UR19, URZ ;  /* 0x00000013070772a4 */ /* 0x000fc8000f8e02ff */
[----:B------:R-:W-:-:S03]  /*13d0*/  UISETP.GE.AND UP0, UPT, UR4, UR7, UPT ;  /* 0x000000070400728c */ /* 0x000fc6000bf06270 */
[----:B------:R-:W-:Y:S01]  /*13e0*/  UMOV UR7, UR13 ;  /* 0x0000000d00077c82 */ /* 0x000fe20008000000 */
[----:B------:R-:W-:Y:S02]  /*13f0*/  UISETP.GE.OR UP0, UPT, UR5, UR10, UP0 ;  /* 0x0000000a0500728c */ /* 0x000fe40008706670 */
[----:B------:R-:W-:Y:S02]  /*1400*/  UIMAD.WIDE.U32 UR10, UR5, UR8, URZ ;  /* 0x00000008050a72a5 */ /* 0x000fe4000f8e00ff */
[----:B------:R-:W-:Y:S02]  /*1410*/  USHF.R.U32.HI UR7, URZ, UR9, UR7 ;  /* 0x00000009ff077299 */ /* 0x000fe40008011607 */
[----:B------:R-:W-:Y:S02]  /*1420*/  UIADD3 UR10, UPT, UPT, -UR4, URZ, URZ ;  /* 0x000000ff040a7290 */ /* 0x000fe4000fffe1ff */
[----:B------:R-:W-:Y:S02]  /*1430*/  USEL UR7, UR4, UR7, !UP2 ;  /* 0x0000000704077287 */ /* 0x000fe4000d000000 */
[----:B------:R-:W-:Y:S01]  /*1440*/  UIMAD UR10, UR14, UR10, UR31 ;  /* 0x0000000a0e0a72a4 */ /* 0x000fe2000f8e021f */
[----:B------:R-:W-:Y:S01]  /*1450*/  @!UP0 UMOV UR8, UR11 ;  /* 0x0000000b00088c82 */ /* 0x000fe20008000000 */
[----:B------:R-:W-:-:S02]  /*1460*/  UIADD3 UR11, UPT, UPT, -UR5, URZ, URZ ;  /* 0x000000ff050b7290 */ /* 0x000fc4000fffe1ff */
[----:B------:R-:W-:Y:S02]  /*1470*/  @!UP0 USHF.R.U32.HI UR8, URZ, UR9, UR8 ;  /* 0x00000009ff088299 */ /* 0x000fe40008011608 */
[----:B------:R-:W-:Y:S02]  /*1480*/  UIADD3 UR9, UPT, UPT, -UR7, URZ, URZ ;  /* 0x000000ff07097290 */ /* 0x000fe4000fffe1ff */
[----:B------:R-:W-:Y:S02]  /*1490*/  @!UP0 USEL UR8, UR5, UR8, !UP2 ;  /* 0x0000000805088287 */ /* 0x000fe4000d000000 */
[----:B------:R-:W-:Y:S02]  /*14a0*/  UIMAD UR9, UR19, UR9, UR4 ;  /* 0x00000009130972a4 */ /* 0x000fe4000f8e0204 */
[----:B------:R-:W-:Y:S02]  /*14b0*/  @!UP0 UIADD3 UR7, UPT, UPT, UR7, -UR8, URZ ;  /* 0x8000000807078290 */ /* 0x000fe4000fffe0ff */
[----:B------:R-:W-:-:S02]  /*14c0*/  @!UP0 UIMAD UR6, UR9, UR6, UR8 ;  /* 0x00000006090682a4 */ /* 0x000fc4000f8e0208 */
[----:B------:R-:W-:Y:S02]  /*14d0*/  @!UP0 UIMAD UR4, UR7, UR19, UR5 ;  /* 0x00000013070482a4 */ /* 0x000fe4000f8e0205 */
[----:B------:R-:W-:Y:S02]  /*14e0*/  UIMAD UR30, UR20, UR11, UR30 ;  /* 0x0000000b141e72a4 */ /* 0x000fe4000f8e021e */
[----:B------:R-:W-:Y:S01]  /*14f0*/  UIMAD UR31, UR4, UR14, UR10 ;  /* 0x0000000e041f72a4 */ /* 0x000fe2000f8e020a */
[----:B------:R-:W-:Y:S02]  /*1500*/  @!UP0 UMOV UR5, UR6 ;  /* 0x0000000600058c82 */ /* 0x000fe40008000000 */
[----:B------:R-:W-:-:S12]  /*1510*/  UIMAD UR30, UR5, UR20, UR30 ;  /* 0x00000014051e72a4 */ /* 0x000fd8000f8e021e */
.L_x_18:
[----:B------:R-:W-:-:S09]  /*1520*/  UISETP.NE.AND UP0, UPT, UR22, 0x1, UPT ;  /* 0x000000011600788c */ /* 0x000fd2000bf05270 */
[----:B------:R-:W-:Y:S05]  /*1530*/  BRA.U UP0, `(.L_x_19) ;  /* 0x0000000100407547 */ /* 0x000fea000b800000 */
[----:B------:R-:W2:Y:S01]  /*1540*/  LDCU.128 UR8, c[0x0][0xb10] ;  /* 0x00016200ff0877ac */ /* 0x000ea20008000c00 */
[----:B------:R-:W3:Y:S01]  /*1550*/  LDCU UR12, c[0x0][0xb0c] ;  /* 0x00016180ff0c77ac */ /* 0x000ee20008000800 */
[----:B------:R-:W4:Y:S01]  /*1560*/  LDCU UR13, c[0x0][0xb20] ;  /* 0x00016400ff0d77ac */ /* 0x000f220008000800 */
[----:B--2---:R-:W-:Y:S02]  /*1570*/  UIMAD.WIDE.U32 UR4, UR30, UR8, URZ ;  /* 0x000000081e0472a5 */ /* 0x004fe4000f8e00ff */
[----:B------:R-:W-:Y:S02]  /*1580*/  UIMAD.WIDE.U32 UR6, UR31, UR11, URZ ;  /* 0x0000000b1f0672a5 */ /* 0x000fe4000f8e00ff */
[----:B---3--:R-:W-:Y:S02]  /*1590*/  UISETP.NE.AND UP0, UPT, UR12, 0x1, UPT ;  /* 0x000000010c00788c */ /* 0x008fe4000bf05270 */
[----:B------:R-:W-:-:S03]  /*15a0*/  USHF.R.U32.HI UR5, URZ, UR9, UR5 ;  /* 0x00000009ff057299 */ /* 0x000fc60008011605 */
[----:B------:R-:W-:Y:S01]  /*15b0*/  UMOV UR4, UR7 ;  /* 0x0000000700047c82 */ /* 0x000fe20008000000 */
[----:B------:R-:W-:Y:S02]  /*15c0*/  USEL UR5, UR30, UR5, !UP0 ;  /* 0x000000051e057287 */ /* 0x000fe4000c000000 */
[----:B------:R-:W-:Y:S02]  /*15d0*/  UISETP.NE.AND UP0, UPT, UR10, 0x1, UPT ;  /* 0x000000010a00788c */ /* 0x000fe4000bf05270 */
[----:B----4-:R-:W-:-:S04]  /*15e0*/  USHF.R.U32.HI UR4, URZ, UR13, UR4 ;  /* 0x0000000dff047299 */ /* 0x010fc80008011604 */
[----:B------:R-:W-:-:S04]  /*15f0*/  USEL UR4, UR31, UR4, !UP0 ;  /* 0x000000041f047287 */ /* 0x000fc8000c000000 */
[----:B------:R-:W-:Y:S02]  /*1600*/  UIADD3 UR6, UPT, UPT, UR5, -UR4, URZ ;  /* 0x8000000405067290 */ /* 0x000fe4000fffe0ff */
[----:B------:R-:W-:Y:S02]  /*1610*/  UIADD3 UR4, UPT, UPT, -UR5, UR4, URZ ;  /* 0x0000000405047290 */ /* 0x000fe4000fffe1ff */
[----:B------:R-:W-:Y:S02]  /*1620*/  UIMAD UR31, UR6, UR10, UR31 ;  /* 0x0000000a061f72a4 */ /* 0x000fe4000f8e021f */
[----:B------:R-:W-:-:S12]  /*1630*/  UIMAD UR30, UR4, UR12, UR30 ;  /* 0x0000000c041e72a4 */ /* 0x000fd8000f8e021e */
.L_x_19:
[----:B------:R-:W-:Y:S01]  /*1640*/  UISETP.NE.AND UP0, UPT, UR18, 0x2, UPT ;  /* 0x000000021200788c */ /* 0x000fe2000bf05270 */
[----:B------:R-:W-:Y:S09]  /*1650*/  BRA.U !UP5, `(.L_x_20) ;  /* 0x000000010d0c7547 */ /* 0x000ff2000b800000 */
[----:B------:R-:W-:Y:S01]  /*1660*/  UCGABAR_WAIT ;  /* 0x0000000000007dc7 */ /* 0x000fe20008000000 */
[----:B------:R-:W-:Y:S01]  /*1670*/  CCTL.IVALL ;  /* 0x00000000ff00798f */ /* 0x000fe20002000000 */
[----:B------:R-:W-:Y:S05]  /*1680*/  BRA `(.L_x_21) ;  /* 0x0000000000047947 */ /* 0x000fea0003800000 */
.L_x_20:
[----:B------:R-:W-:Y:S06]  /*1690*/  BAR.SYNC.DEFER_BLOCKING 0x0 ;  /* 0x0000000000007b1d */ /* 0x000fec0000010000 */
.L_x_21:
[----:B------:R-:W-:Y:S05]  /*16a0*/  BRA.U UP0, `(.L_x_22) ;  /* 0x0000001100e07547 */ /* 0x000fea000b800000 */
[----:B------:R-:W2:Y:S01]  /*16b0*/  LDCU UR6, c[0x0][0x38c] ;  /* 0x00007180ff0677ac */ /* 0x000ea20008000800 */
[----:B------:R-:W3:Y:S01]  /*16c0*/  S2UR UR8, SR_CgaCtaId ;  /* 0x00000000000879c3 */ /* 0x000ee20000008800 */
[----:B------:R-:W-:Y:S01]  /*16d0*/  PLOP3.LUT P1, PT, PT, PT, UP3, 0x80, 0x8 ;  /* 0x000000000008781c */ /* 0x000fe20003f2f038 */
[----:B------:R-:W-:Y:S01]  /*16e0*/  IMAD.MOV.U32 R12, RZ, RZ, 0x1 ;  /* 0x00000001ff0c7424 */ /* 0x000fe200078e00ff */
[----:B------:R-:W-:Y:S01]  /*16f0*/  UMOV UR7, 0x400 ;  /* 0x0000040000077882 */ /* 0x000fe20000000000 */
[----:B------:R-:W-:Y:S01]  /*1700*/  UISETP.NE.AND UP1, UPT, UR18, URZ, UPT ;  /* 0x000000ff1200728c */ /* 0x000fe2000bf25270 */
[----:B------:R-:W-:Y:S01]  /*1710*/  ISETP.EQ.OR P2, PT, R0, RZ, P3 ;  /* 0x000000ff0000720c */ /* 0x000fe20001f42670 */
[----:B------:R-:W-:Y:S01]  /*1720*/  USEL UR24, URZ, 0x1, UP6 ;  /* 0x00000001ff187887 */ /* 0x000fe2000b000000 */
[----:B------:R-:W-:Y:S02]  /*1730*/  PLOP3.LUT P1, PT, P1, PT, PT, 0x8, 0x80 ;  /* 0x000000000080781c */ /* 0x000fe40000f2e170 */
[----:B------:R-:W-:Y:S01]  /*1740*/  CS2R R10, SRZ ;  /* 0x00000000000a7805 */ /* 0x000fe2000001ff00 */
[----:B------:R-:W-:Y:S01]  /*1750*/  IMAD.MOV.U32 R9, RZ, RZ, RZ ;  /* 0x000000ffff097224 */ /* 0x000fe200078e00ff */
[----:B------:R-:W4:Y:S01]  /*1760*/  LDCU UR40, c[0x0][0x370] ;  /* 0x00006e00ff2877ac */ /* 0x000f220008000800 */
[----:B------:R-:W-:Y:S01]  /*1770*/  IMAD.MOV.U32 R8, RZ, RZ, 0x1 ;  /* 0x00000001ff087424 */ /* 0x000fe200078e00ff */
[----:B------:R-:W1:Y:S01]  /*1780*/  LDCU.64 UR26, c[0x0][0x348] ;  /* 0x00006900ff1a77ac */ /* 0x000e620008000a00 */
[----:B--2---:R-:W-:-:S02]  /*1790*/  UIADD3 UR5, UPT, UPT, UR6, 0x7f, URZ ;  /* 0x0000007f06057890 */ /* 0x004fc4000fffe0ff */
[----:B------:R-:W-:Y:S02]  /*17a0*/  USHF.R.U32.HI UR45, URZ, 0x7, UR28 ;  /* 0x00000007ff2d7899 */ /* 0x000fe4000801161c */
[----:B------:R-:W-:Y:S02]  /*17b0*/  USHF.R.S32.HI UR4, URZ, 0x1f, UR5 ;  /* 0x0000001fff047899 */ /* 0x000fe40008011405 */
[----:B---3--:R-:W-:Y:S02]  /*17c0*/  ULEA UR7, UR8, UR7, 0x18 ;  /* 0x0000000708077291 */ /* 0x008fe4000f8ec0ff */
[----:B------:R-:W-:Y:S02]  /*17d0*/  ULEA.HI UR4, UR4, UR5, URZ, 0x7 ;  /* 0x0000000504047291 */ /* 0x000fe4000f8f38ff */
[----:B------:R-:W-:Y:S02]  /*17e0*/  UIADD3 UR46, UPT, UPT, UR6, 0xfe, URZ ;  /* 0x000000fe062e7890 */ /* 0x000fe4000fffe0ff */
[----:B------:R-:W-:-:S02]  /*17f0*/  USHF.R.S32.HI UR43, URZ, 0x7, UR4 ;  /* 0x00000007ff2b7899 */ /* 0x000fc40008011404 */
[----:B------:R-:W-:Y:S02]  /*1800*/  UIADD3 UR4, UPT, UPT, UR6, -0x1, URZ ;  /* 0xffffffff06047890 */ /* 0x000fe4000fffe0ff */
[----:B------:R-:W-:Y:S02]  /*1810*/  UISETP.LT.U32.AND UP0, UPT, UR43, 0x5, UPT ;  /* 0x000000052b00788c */ /* 0x000fe4000bf01070 */
[----:B------:R-:W-:Y:S02]  /*1820*/  UISETP.GE.U32.AND UP2, UPT, UR4, -0xff, UPT ;  /* 0xffffff010400788c */ /* 0x000fe4000bf46070 */
[----:B------:R-:W-:Y:S01]  /*1830*/  USEL UR41, UR43, 0x5, UP0 ;  /* 0x000000052b297887 */ /* 0x000fe20008000000 */
[----:B------:R-:W2:Y:S03]  /*1840*/  LDCU UR39, c[0x0][0x374] ;  /* 0x00006e80ff2777ac */ /* 0x000ea60008000800 */
[----:B------:R-:W-:-:S02]  /*1850*/  UIADD3 UR21, UPT, UPT, UR41, -0x1, URZ ;  /* 0xffffffff29157890 */ /* 0x000fc4000fffe0ff */
[----:B------:R-:W-:-:S03]  /*1860*/  USEL UR24, UR24, 0x2, UP1 ;  /* 0x0000000218187887 */ /* 0x000fc60008800000 */
[----:B------:R-:W-:Y:S02]  /*1870*/  @UP2 UIADD3 UR21, UPT, UPT, UR41, URZ, URZ ;  /* 0x000000ff29152290 */ /* 0x000fe4000fffe0ff */
[----:B------:R-:W-:Y:S02]  /*1880*/  UIADD3 UR29, UPT, UPT, UR7, 0x10400, UR28 ;  /* 0x00010400071d7890 */ /* 0x000fe4000fffe01c */
[----:B------:R-:W-:Y:S02]  /*1890*/  UIADD3 UR44, UPT, UPT, UR43, -UR41, URZ ;  /* 0x800000292b2c7290 */ /* 0x000fe4000fffe0ff */
[----:B------:R-:W-:Y:S01]  /*18a0*/  UIADD3 UR21, UPT, UPT, UR21, 0x1, URZ ;  /* 0x0000000115157890 */ /* 0x000fe2000fffe0ff */
[----:B-1--4-:R-:W-:-:S11]  /*18b0*/  UMOV UR5, URZ ;  /* 0x000000ff00057c82 */ /* 0x012fd60008000000 */
.L_x_42:
[----:B-1----:R-:W1:Y:S02]  /*18c0*/  S2UR UR4, SR_CgaCtaId ;  /* 0x00000000000479c3 */ /* 0x002e640000008800 */
[----:B-1----:R-:W-:-:S09]  /*18d0*/  UISETP.NE.AND UP0, UPT, UR4, URZ, UPT ;  /* 0x000000ff0400728c */ /* 0x002fd2000bf05270 */
[----:B------:R-:W-:Y:S05]  /*18e0*/  BRA.U UP0, `(.L_x_23) ;  /* 0x0000000100287547 */ /* 0x000fea000b800000 */
[----:B------:R-:W-:Y:S02]  /*18f0*/  LEA R0, R9, UR7, 0x3 ;  /* 0x0000000709007c11 */ /* 0x000fe4000f8e18ff */
[----:B------:R-:W-:-:S04]  /*1900*/  SHF.L.U32 R3, R8, 0x1f, RZ ;  /* 0x0000001f08037819 */ /* 0x000fc800000006ff */
[----:B------:R-:W1:Y:S02]  /*1910*/  SYNCS.PHASECHK.TRANS64.TRYWAIT P0, [R0+URZ+0x110], R3 ;  /* 0x00011003000075a7 */ /* 0x000e6400080011ff */
[----:B-1----:R-:W-:Y:S05]  /*1920*/  @!P0 BRA `(.L_x_24) ;  /* 0x0000007c00dc8947 */ /* 0x002fea0003800000 */
.L_x_133:
[----:B------:R3:W-:Y:S01]  /*1930*/  SYNCS.ARRIVE.TRANS64.A1T0 RZ, [R0+URZ+0x100], RZ ;  /* 0x000100ff00ff79a7 */ /* 0x0007e200081000ff */
[----:B------:R-:W-:-:S05]  /*1940*/  VIADD R9, R9, 0x1 ;  /* 0x0000000109097836 */ /* 0x000fca0000000000 */
[----:B------:R-:W-:-:S04]  /*1950*/  ISETP.NE.AND P0, PT, R9, 0x2, PT ;  /* 0x000000020900780c */ /* 0x000fc80003f05270 */
[----:B-1----:R-:W-:Y:S02]  /*1960*/  SEL R3, RZ, 0x1, P0 ;  /* 0x00000001ff037807 */ /* 0x002fe40000000000 */
[----:B------:R-:W-:Y:S02]  /*1970*/  SEL R9, R9, RZ, P0 ;  /* 0x000000ff09097207 */ /* 0x000fe40000000000 */
[----:B------:R-:W-:-:S07]  /*1980*/  LOP3.LUT R8, R8, R3, RZ, 0x3c, !PT ;  /* 0x0000000308087212 */ /* 0x000fce00078e3cff */
.L_x_23:
[----:B------:R-:W-:Y:S01]  /*1990*/  ULEA UR4, UR5, UR7, 0x3 ;  /* 0x0000000705047291 */ /* 0x000fe2000f8e18ff */
[----:B---3--:R-:W-:Y:S01]  /*19a0*/  SHF.L.U32 R0, R12, 0x1f, RZ ;  /* 0x0000001f0c007819 */ /* 0x008fe200000006ff */
[----:B------:R-:W-:Y:S02]  /*19b0*/  UISETP.GE.U32.AND UP0, UPT, UR46, 0xff, UPT ;  /* 0x000000ff2e00788c */ /* 0x000fe4000bf06070 */
[----:B------:R-:W-:Y:S02]  /*19c0*/  USHF.L.U32 UR35, UR30, 0x6, URZ ;  /* 0x000000061e237899 */ /* 0x000fe400080006ff */
[----:B------:R-:W-:Y:S01]  /*19d0*/  ULEA UR19, UR31, UR45, 0x8 ;  /* 0x0000002d1f137291 */ /* 0x000fe2000f8e40ff */
[----:B------:R-:W-:Y:S02]  /*19e0*/  UMOV UR13, URZ ;  /* 0x000000ff000d7c82 */ /* 0x000fe40008000000 */
[----:B------:R1:W3:Y:S02]  /*19f0*/  SYNCS.PHASECHK.TRANS64.TRYWAIT P0, [UR4+0x28], R0 ;  /* 0x00002800ff0075a7 */ /* 0x0002e40008001104 */
[----:B------:R-:W-:Y:S07]  /*1a00*/  BRA.U !UP0, `(.L_x_25) ;  /* 0x0000000108bc7547 */ /* 0x000fee000b800000 */
[----:B------:R-:W-:Y:S01]  /*1a10*/  UMOV UR6, URZ ;  /* 0x000000ff00067c82 */ /* 0x000fe20008000000 */
[----:B------:R-:W-:-:S05]  /*1a20*/  UMOV UR4, UR5 ;  /* 0x0000000500047c82 */ /* 0x000fca0008000000 */
.L_x_31:
[----:B------:R-:W-:Y:S01]  /*1a30*/  ULEA UR33, UR4, UR7, 0x3 ;  /* 0x0000000704217291 */ /* 0x000fe2000f8e18ff */
[----:B---3--:R-:W-:Y:S01]  /*1a40*/  @!P3 MOV R2, 0xa000 ;  /* 0x0000a0000002b802 */ /* 0x008fe20000000f00 */
[----:B-1-34-:R-:W-:Y:S10]  /*1a50*/  @P0 BRA `(.L_x_26) ;  /* 0x00000000000c0947 */ /* 0x01aff40003800000 */
[----:B------:R-:W-:-:S04]  /*1a60*/  SHF.L.U32 R3, R12, 0x1f, RZ ;  /* 0x0000001f0c037819 */ /* 0x000fc800000006ff */
[----:B------:R-:W3:Y:S02]  /*1a70*/  SYNCS.PHASECHK.TRANS64.TRYWAIT P0, [UR33+0x28], R3 ;  /* 0x00002803ff0075a7 */ /* 0x000ee40008001121 */
[----:B---3--:R-:W-:Y:S05]  /*1a80*/  @!P0 BRA `(.L_x_27) ;  /* 0x0000007c00988947 */ /* 0x008fea0003800000 */
.L_x_26:
[----:B------:R3:W-:Y:S01]  /*1a90*/  @!P3 SYNCS.ARRIVE.TRANS64 RZ, [UR33], R2 ;  /* 0x00000002ffffb9a7 */ /* 0x0007e20008000021 */
[----:B------:R-:W-:-:S04]  /*1aa0*/  ULOP3.LUT UR5, UR24, 0x2, URZ, 0xfc, !UPT ;  /* 0x0000000218057892 */ /* 0x000fc8000f8efcff */
[----:B------:R-:W-:-:S09]  /*1ab0*/  UISETP.NE.AND UP0, UPT, UR5, 0x2, UPT ;  /* 0x000000020500788c */ /* 0x000fd2000bf05270 */
[----:B------:R-:W-:Y:S05]  /*1ac0*/  BRA.U UP0, `(.L_x_28) ;  /* 0x0000000100047547 */ /* 0x000fea000b800000 */
[----:B--2---:R-:W-:Y:S05]  /*1ad0*/  BPT.TRAP 0x1 ;  /* 0x000000040000795c */ /* 0x004fea0000300000 */
.L_x_28:
[----:B------:R-:W-:Y:S04]  /*1ae0*/  BSSY.RECONVERGENT B0, `(.L_x_29) ;  /* 0x0000003000007945 */ /* 0x000fe80003800200 */
[----:B------:R-:W-:Y:S05]  /*1af0*/  @P2 BRA `(.L_x_30) ;  /* 0x0000000000042947 */ /* 0x000fea0003800000 */
[----:B--2---:R-:W-:Y:S05]  /*1b00*/  BPT.TRAP 0x1 ;  /* 0x000000040000795c */ /* 0x004fea0000300000 */
.L_x_30:
[----:B--2---:R-:W-:Y:S05]  /*1b10*/  BSYNC.RECONVERGENT B0 ;  /* 0x0000000000007941 */ /* 0x004fea0003800200 */
.L_x_29:
[----:B------:R-:W-:Y:S02]  /*1b20*/  UIADD3 UR5, UPT, UPT, UR4, 0x1, URZ ;  /* 0x0000000104057890 */ /* 0x000fe4000fffe0ff */
[----:B------:R-:W-:Y:S02]  /*1b30*/  USHF.L.U32 UR34, UR6, 0x7, URZ ;  /* 0x0000000706227899 */ /* 0x000fe400080006ff */
[----:B------:R-:W-:Y:S02]  /*1b40*/  UISETP.NE.AND UP0, UPT, UR5, 0x5, UPT ;  /* 0x000000050500788c */ /* 0x000fe4000bf05270 */
[----:B------:R-:W-:Y:S02]  /*1b50*/  UIADD3 UR6, UPT, UPT, UR6, 0x1, URZ ;  /* 0x0000000106067890 */ /* 0x000fe4000fffe0ff */
[----:B------:R-:W-:Y:S02]  /*1b60*/  USEL UR9, URZ, 0x1, UP0 ;  /* 0x00000001ff097887 */ /* 0x000fe40008000000 */
[----:B------:R-:W-:-:S02]  /*1b70*/  USEL UR5, UR5, URZ, UP0 ;  /* 0x000000ff05057287 */ /* 0x000fc40008000000 */
[----:B------:R-:W-:Y:S02]  /*1b80*/  ULEA UR32, UR4, UR7, 0xd ;  /* 0x0000000704207291 */ /* 0x000fe4000f8e68ff */
[----:B------:R-:W-:Y:S01]  /*1b90*/  ULEA UR8, UR5, UR7, 0x3 ;  /* 0x0000000705087291 */ /* 0x000fe2000f8e18ff */
[----:B------:R-:W-:Y:S01]  /*1ba0*/  LOP3.LUT R12, R12, UR9, RZ, 0x3c, !PT ;  /* 0x000000090c0c7c12 */ /* 0x000fe2000f8e3cff */
[----:B------:R-:W-:Y:S02]  /*1bb0*/  UIADD3 UR10, UP1, UPT, UR26, 0x80, URZ ;  /* 0x000000801a0a7890 */ /* 0x000fe4000ff3e0ff */
[----:B------:R-:W-:Y:S01]  /*1bc0*/  ULEA UR16, UR4, UR28, 0xf ;  /* 0x0000001c04107291 */ /* 0x000fe2000f8e78ff */
[----:B-1----:R-:W-:Y:S01]  /*1bd0*/  SHF.L.U32 R0, R12, 0x1f, RZ ;  /* 0x0000001f0c007819 */ /* 0x002fe200000006ff */
[----:B------:R-:W-:Y:S02]  /*1be0*/  UIADD3.X UR11, UPT, UPT, URZ, UR27, URZ, UP1, !UPT ;  /* 0x0000001bff0b7290 */ /* 0x000fe40008ffe4ff */
[----:B------:R-:W-:Y:S01]  /*1bf0*/  UIADD3 UR32, UPT, UPT, UR32, 0x6400, URZ ;  /* 0x0000640020207890 */ /* 0x000fe2000fffe0ff */
[----:B------:R4:W1:Y:S01]  /*1c00*/  SYNCS.PHASECHK.TRANS64.TRYWAIT P0, [UR8+0x28], R0 ;  /* 0x00002800ff0075a7 */ /* 0x0008620008001108 */
[----:B------:R-:W-:-:S02]  /*1c10*/  UIADD3 UR8, UP0, UPT, UR26, 0x180, URZ ;  /* 0x000001801a087890 */ /* 0x000fc4000ff1e0ff */
[----:B------:R-:W-:Y:S02]  /*1c20*/  UIADD3 UR16, UPT, UPT, UR7, 0x10400, UR16 ;  /* 0x0001040007107890 */ /* 0x000fe4000fffe010 */
[----:B------:R-:W-:Y:S02]  /*1c30*/  UIADD3.X UR9, UPT, UPT, URZ, UR27, URZ, UP0, !UPT ;  /* 0x0000001bff097290 */ /* 0x000fe400087fe4ff */
[----:B------:R-:W-:Y:S01]  /*1c40*/  UISETP.NE.AND UP0, UPT, UR6, UR21, UPT ;  /* 0x000000150600728c */ /* 0x000fe2000bf05270 */
[----:B------:R-:W-:Y:S01]  /*1c50*/  UMOV UR12, 0x0 ;  /* 0x00000000000c7882 */ /* 0x000fe20000000000 */
[----:B------:R-:W-:Y:S01]  /*1c60*/  UMOV UR13, 0x10000000 ;  /* 0x10000000000d7882 */ /* 0x000fe20000000000 */
[----:B------:R-:W-:Y:S01]  /*1c70*/  UMOV UR4, 0xf0000 ;  /* 0x000f000000047882 */ /* 0x000fe20000000000 */
[----:B------:R-:W-:Y:S01]  /*1c80*/  UMOV UR20, UR36 ;  /* 0x0000002400147c82 */ /* 0x000fe20008000000 */
[----:B------:R-:W-:Y:S01]  /*1c90*/  UMOV UR17, UR33 ;  /* 0x0000002100117c82 */ /* 0x000fe20008000000 */
[----:B------:R-:W-:Y:S01]  /*1ca0*/  UMOV UR18, UR34 ;  /* 0x0000002200127c82 */ /* 0x000fe20008000000 */
[----:B------:R-:W-:Y:S01]  /*1cb0*/  UTMALDG.3D [UR32], [UR10], desc[UR12] ;  /* 0x00000c200a0075b4 */ /* 0x000fe20008011000 */
[----:B------:R2:W-:Y:S02]  /*1cc0*/  UTMALDG.3D.MULTICAST [UR16], [UR8], UR4, desc[UR12] ;  /* 0x00000c10080073b4 */ /* 0x0005e40008011804 */
[----:B--2---:R-:W-:Y:S01]  /*1cd0*/  UMOV UR13, UR21 ;  /* 0x00000015000d7c82 */ /* 0x004fe20008000000 */
[----:B------:R-:W-:Y:S01]  /*1ce0*/  UMOV UR4, UR5 ;  /* 0x0000000500047c82 */ /* 0x000fe20008000000 */
[----:B------:R-:W-:Y:S05]  /*1cf0*/  BRA.U UP0, `(.L_x_31) ;  /* 0xfffffffd004c7547 */ /* 0x000fea000b83ffff */
.L_x_25:
[----:B------:R-:W-:Y:S01]  /*1d00*/  ULEA UR4, UR5, UR7, 0x3 ;  /* 0x0000000705047291 */ /* 0x000fe2000f8e18ff */
[----:B-1--4-:R-:W-:Y:S01]  /*1d10*/  SHF.L.U32 R0, R12, 0x1f, RZ ;  /* 0x0000001f0c007819 */ /* 0x012fe200000006ff */
[----:B------:R-:W-:Y:S01]  /*1d20*/  @!P1 SYNCS.ARRIVE.TRANS64.A1T0 RZ, [UR7+0x98], RZ ;  /* 0x000098ffffff99a7 */ /* 0x000fe20008100007 */
[----:B------:R-:W-:-:S06]  /*1d30*/  UISETP.GT.AND UP0, UPT, UR43, UR41, UPT ;  /* 0x000000292b00728c */ /* 0x000fcc000bf04270 */
[----:B---3--:R1:W3:Y:S03]  /*1d40*/  SYNCS.PHASECHK.TRANS64.TRYWAIT P0, [UR4+0x28], R0 ;  /* 0x00002800ff0075a7 */ /* 0x0082e60008001104 */
[----:B------:R-:W-:Y:S05]  /*1d50*/  BRA.U !UP0, `(.L_x_32) ;  /* 0x0000000108bc7547 */ /* 0x000fea000b800000 */
[----:B------:R-:W-:Y:S01]  /*1d60*/  UIADD3 UR25, UPT, UPT, UR44, UR13, URZ ;  /* 0x0000000d2c197290 */ /* 0x000fe2000fffe0ff */
[----:B------:R-:W-:-:S11]  /*1d70*/  UMOV UR4, UR5 ;  /* 0x0000000500047c82 */ /* 0x000fd60008000000 */
.L_x_38:
[----:B------:R-:W-:Y:S01]  /*1d80*/  ULEA UR9, UR4, UR7, 0x3 ;  /* 0x0000000704097291 */ /* 0x000fe2000f8e18ff */
[----:B---3--:R-:W-:Y:S01]  /*1d90*/  @!P3 MOV R2, 0xa000 ;  /* 0x0000a0000002b802 */ /* 0x008fe20000000f00 */
[----:B-1-3--:R-:W-:Y:S10]  /*1da0*/  @P0 BRA `(.L_x_33) ;  /* 0x00000000000c0947 */ /* 0x00aff40003800000 */
[----:B------:R-:W-:-:S04]  /*1db0*/  SHF.L.U32 R3, R12, 0x1f, RZ ;  /* 0x0000001f0c037819 */ /* 0x000fc800000006ff */
[----:B------:R-:W3:Y:S02]  /*1dc0*/  SYNCS.PHASECHK.TRANS64.TRYWAIT P0, [UR9+0x28], R3 ;  /* 0x00002803ff0075a7 */ /* 0x000ee40008001109 */
[----:B---3--:R-:W-:Y:S05]  /*1dd0*/  @!P0 BRA `(.L_x_34) ;  /* 0x0000007800dc8947 */ /* 0x008fea0003800000 */
.L_x_33:
[----:B------:R3:W-:Y:S01]  /*1de0*/  @!P3 SYNCS.ARRIVE.TRANS64 RZ, [UR9], R2 ;  /* 0x00000002ffffb9a7 */ /* 0x0007e20008000009 */
[----:B------:R-:W-:-:S04]  /*1df0*/  ULOP3.LUT UR5, UR24, 0x2, URZ, 0xfc, !UPT ;  /* 0x0000000218057892 */ /* 0x000fc8000f8efcff */
[----:B------:R-:W-:-:S09]  /*1e00*/  UISETP.NE.AND UP0, UPT, UR5, 0x2, UPT ;  /* 0x000000020500788c */ /* 0x000fd2000bf05270 */
[----:B------:R-:W-:Y:S05]  /*1e10*/  BRA.U UP0, `(.L_x_35) ;  /* 0x0000000100047547 */ /* 0x000fea000b800000 */
[----:B--2---:R-:W-:Y:S05]  /*1e20*/  BPT.TRAP 0x1 ;  /* 0x000000040000795c */ /* 0x004fea0000300000 */
.L_x_35:
[----:B------:R-:W-:Y:S04]  /*1e30*/  BSSY.RECONVERGENT B0, `(.L_x_36) ;  /* 0x0000003000007945 */ /* 0x000fe80003800200 */
[----:B------:R-:W-:Y:S05]  /*1e40*/  @P2 BRA `(.L_x_37) ;  /* 0x0000000000042947 */ /* 0x000fea0003800000 */
[----:B--2---:R-:W-:Y:S05]  /*1e50*/  BPT.TRAP 0x1 ;  /* 0x000000040000795c */ /* 0x004fea0000300000 */
.L_x_37:
[----:B--2---:R-:W-:Y:S05]  /*1e60*/  BSYNC.RECONVERGENT B0 ;  /* 0x0000000000007941 */ /* 0x004fea0003800200 */
.L_x_36:
[----:B------:R-:W-:Y:S02]  /*1e70*/  UIADD3 UR5, UPT, UPT, UR4, 0x1, URZ ;  /* 0x0000000104057890 */ /* 0x000fe4000fffe0ff */
[----:B------:R-:W-:Y:S02]  /*1e80*/  UIADD3 UR14, UP1, UPT, UR26, 0x80, URZ ;  /* 0x000000801a0e7890 */ /* 0x000fe4000ff3e0ff */
[----:B------:R-:W-:Y:S02]  /*1e90*/  UISETP.NE.AND UP0, UPT, UR5, 0x5, UPT ;  /* 0x000000050500788c */ /* 0x000fe4000bf05270 */
[----:B------:R-:W-:Y:S02]  /*1ea0*/  USHF.L.U32 UR10, UR13, 0x7, URZ ;  /* 0x000000070d0a7899 */ /* 0x000fe400080006ff */
[----:B------:R-:W-:Y:S02]  /*1eb0*/  USEL UR8, URZ, 0x1, UP0 ;  /* 0x00000001ff087887 */ /* 0x000fe40008000000 */
[----:B------:R-:W-:-:S02]  /*1ec0*/  USEL UR5, UR5, URZ, UP0 ;  /* 0x000000ff05057287 */ /* 0x000fc40008000000 */
[----:B------:R-:W-:Y:S02]  /*1ed0*/  UIADD3 UR22, UP0, UPT, UR26, 0x180, URZ ;  /* 0x000001801a167890 */ /* 0x000fe4000ff1e0ff */
[----:B------:R-:W-:Y:S01]  /*1ee0*/  LOP3.LUT R12, R12, UR8, RZ, 0x3c, !PT ;  /* 0x000000080c0c7c12 */ /* 0x000fe2000f8e3cff */
[----:B------:R-:W-:Y:S02]  /*1ef0*/  ULEA UR8, UR4, UR7, 0xd ;  /* 0x0000000704087291 */ /* 0x000fe4000f8e68ff */
[----:B------:R-:W-:Y:S01]  /*1f00*/  ULEA UR6, UR5, UR7, 0x3 ;  /* 0x0000000705067291 */ /* 0x000fe2000f8e18ff */
[----:B-1----:R-:W-:Y:S01]  /*1f10*/  SHF.L.U32 R0, R12, 0x1f, RZ ;  /* 0x0000001f0c007819 */ /* 0x002fe200000006ff */
[----:B------:R-:W-:Y:S02]  /*1f20*/  UIADD3 UR8, UPT, UPT, UR8, 0x6400, URZ ;  /* 0x0000640008087890 */ /* 0x000fe4000fffe0ff */
[----:B------:R-:W-:Y:S02]  /*1f30*/  UIADD3.X UR15, UPT, UPT, URZ, UR27, URZ, UP1, !UPT ;  /* 0x0000001bff0f7290 */ /* 0x000fe40008ffe4ff */
[----:B------:R-:W-:-:S02]  /*1f40*/  ULEA UR16, UR4, UR29, 0xf ;  /* 0x0000001d04107291 */ /* 0x000fc4000f8e78ff */
[----:B------:R-:W-:Y:S01]  /*1f50*/  UIADD3.X UR23, UPT, UPT, URZ, UR27, URZ, UP0, !UPT ;  /* 0x0000001bff177290 */ /* 0x000fe200087fe4ff */
[----:B------:R4:W1:Y:S01]  /*1f60*/  SYNCS.PHASECHK.TRANS64.TRYWAIT P0, [UR6+0x28], R0 ;  /* 0x00002800ff0075a7 */ /* 0x0008620008001106 */
[----:B------:R-:W-:Y:S01]  /*1f70*/  UMOV UR30, 0x0 ;  /* 0x00000000001e7882 */ /* 0x000fe20000000000 */
[----:B------:R-:W-:Y:S01]  /*1f80*/  UMOV UR31, 0x10000000 ;  /* 0x10000000001f7882 */ /* 0x000fe20000000000 */
[----:B------:R-:W-:Y:S01]  /*1f90*/  UMOV UR11, UR35 ;  /* 0x00000023000b7c82 */ /* 0x000fe20008000000 */
[----:B------:R-:W-:Y:S01]  /*1fa0*/  UMOV UR12, UR36 ;  /* 0x00000024000c7c82 */ /* 0x000fe20008000000 */
[----:B------:R-:W-:Y:S01]  /*1fb0*/  UMOV UR6, 0xf0000 ;  /* 0x000f000000067882 */ /* 0x000fe20000000000 */
[----:B------:R-:W-:Y:S01]  /*1fc0*/  UMOV UR20, UR36 ;  /* 0x0000002400147c82 */ /* 0x000fe20008000000 */
[----:B------:R-:W-:Y:S01]  /*1fd0*/  UMOV UR17, UR9 ;  /* 0x0000000900117c82 */ /* 0x000fe20008000000 */
[----:B------:R-:W-:Y:S01]  /*1fe0*/  UMOV UR18, UR10 ;  /* 0x0000000a00127c82 */ /* 0x000fe20008000000 */
[----:B------:R4:W-:Y:S01]  /*1ff0*/  UTMALDG.3D [UR8], [UR14], desc[UR30] ;  /* 0x00001e080e0075b4 */ /* 0x0009e20008011000 */
[----:B------:R-:W-:Y:S01]  /*2000*/  UIADD3 UR13, UPT, UPT, UR13, 0x1, URZ ;  /* 0x000000010d0d7890 */ /* 0x000fe2000fffe0ff */
[----:B------:R-:W-:-:S03]  /*2010*/  UMOV UR4, UR5 ;  /* 0x0000000500047c82 */ /* 0x000fc60008000000 */
[----:B------:R-:W-:Y:S01]  /*2020*/  UISETP.NE.AND UP0, UPT, UR13, UR25, UPT ;  /* 0x000000190d00728c */ /* 0x000fe2000bf05270 */
[----:B------:R4:W-:Y:S08]  /*2030*/  UTMALDG.3D.MULTICAST [UR16], [UR22], UR6, desc[UR30] ;  /* 0x00001e10160073b4 */ /* 0x0009f00008011806 */
[----:B----4-:R-:W-:Y:S05]  /*2040*/  BRA.U UP0, `(.L_x_38) ;  /* 0xfffffffd004c7547 */ /* 0x010fea000b83ffff */
.L_x_32:
[C---:B------:R-:W-:Y:S01]  /*2050*/  LEA R3, R11.reuse, UR7, 0x3 ;  /* 0x000000070b037c11 */ /* 0x040fe2000f8e18ff */
[----:B------:R-:W-:Y:S01]  /*2060*/  NOP ;  /* 0x0000000000007918 */ /* 0x000fe20000000000 */
[----:B-1----:R-:W-:Y:S02]  /*2070*/  SHF.L.U32 R0, R10, 0x1f, RZ ;  /* 0x0000001f0a007819 */ /* 0x002fe400000006ff */
[----:B------:R-:W-:Y:S02]  /*2080*/  LEA R5, R11, UR7, 0x4 ;  /* 0x000000070b057c11 */ /* 0x000fe4000f8e20ff */
[----:B---3--:R-:W1:Y:S02]  /*2090*/  SYNCS.PHASECHK.TRANS64.TRYWAIT P0, [R3+URZ+0xa0], R0 ;  /* 0x0000a000030075a7 */ /* 0x008e6400080011ff */
[----:B-1----:R-:W-:Y:S05]  /*20a0*/  @!P0 BRA `(.L_x_39) ;  /* 0x0000007800408947 */ /* 0x002fea0003800000 */
.L_x_136:
[----:B------:R-:W3:Y:S01]  /*20b0*/  LDS.128 R4, [R5+0x130] ;  /* 0x0001300005047984 */ /* 0x000ee20000000c00 */
[----:B------:R-:W-:Y:S01]  /*20c0*/  UISETP.GE.AND UP0, UPT, UR42, 0x1, UPT ;  /* 0x000000012a00788c */ /* 0x000fe2000bf06270 */
[----:B------:R-:W-:Y:S01]  /*20d0*/  @!PT LDS RZ, [RZ] ;  /* 0x00000000fffff984 */ /* 0x000fe20000000800 */
[----:B------:R-:W-:Y:S01]  /*20e0*/  @!PT LDS RZ, [RZ] ;  /* 0x00000000fffff984 */ /* 0x000fe20000000800 */
[----:B------:R-:W-:Y:S01]  /*20f0*/  @!PT LDS RZ, [RZ] ;  /* 0x00000000fffff984 */ /* 0x000fe20000000800 */
[----:B------:R-:W-:Y:S01]  /*2100*/  @!PT LDS RZ, [RZ] ;  /* 0x00000000fffff984 */ /* 0x000fe20000000800 */
[----:B------:R4:W-:Y:S06]  /*2110*/  MEMBAR.ALL.CTA ;  /* 0x0000000000007992 */ /* 0x0009ec0000008000 */
[----:B----4-:R-:W4:Y:S01]  /*2120*/  FENCE.VIEW.ASYNC.S ;  /* 0x00000000000073c6 */ /* 0x010f220000000000 */
[----:B---3--:R-:W-:-:S13]  /*2130*/  LOP3.LUT P0, RZ, R6, 0x1, RZ, 0xc0, !PT ;  /* 0x0000000106ff7812 */ /* 0x008fda000780c0ff */
[----:B----4-:R-:W-:Y:S01]  /*2140*/  VOTEU.ANY UP1, P0 ;  /* 0x0000000000ff7886 */ /* 0x010fe20000020100 */
[----:B------:R-:W-:-:S13]  /*2150*/  PLOP3.LUT P0, PT, PT, PT, UP1, 0x80, 0x8 ;  /* 0x000000000008781c */ /* 0x000fda0003f0f018 */
[----:B-1----:R-:W-:Y:S02]  /*2160*/  @P0 LOP3.LUT R0, R5, 0xffff, RZ, 0xc0, !PT ;  /* 0x0000ffff05000812 */ /* 0x002fe400078ec0ff */
[----:B------:R-:W-:Y:S02]  /*2170*/  @P0 MOV R2, R4 ;  /* 0x0000000400020202 */ /* 0x000fe40000000f00 */
[----:B------:R-:W-:Y:S01]  /*2180*/  @P0 R2UR UR6, R0 ;  /* 0x00000000000602ca */ /* 0x000fe200000e0000 */
[----:B------:R-:W-:Y:S01]  /*2190*/  VIADD R0, R3, 0xb0 ;  /* 0x000000b003007836 */ /* 0x000fe20000000000 */
[----:B------:R-:W-:Y:S02]  /*21a0*/  @P0 SHF.R.U32.HI R4, RZ, 0x10, R5 ;  /* 0x00000010ff040819 */ /* 0x000fe40000011605 */
[----:B------:R-:W-:Y:S02]  /*21b0*/  @P0 R2UR UR8, R2 ;  /* 0x00000000020802ca */ /* 0x000fe400000e0000 */
[----:B------:R-:W-:-:S02]  /*21c0*/  PRMT R0, RZ, 0x654, R0 ;  /* 0x00000654ff007816 */ /* 0x000fc40000000000 */
[----:B------:R-:W-:Y:S02]  /*21d0*/  @P0 R2UR UR4, R4 ;  /* 0x00000000040402ca */ /* 0x000fe400000e0000 */
[----:B------:R1:W-:Y:S03]  /*21e0*/  SYNCS.ARRIVE.TRANS64.RED.A1T0 RZ, [R0+URZ], RZ ;  /* 0x000000ff00ff79a7 */ /* 0x0003e600081004ff */
[----:B------:R-:W-:-:S04]  /*21f0*/  @UP1 UMOV UR37, UR6 ;  /* 0x0000000600251c82 */ /* 0x000fc80008000000 */
[----:B------:R-:W-:-:S04]  /*2200*/  @UP1 UMOV UR38, UR8 ;  /* 0x0000000800261c82 */ /* 0x000fc80008000000 */
[----:B------:R-:W-:Y:S01]  /*2210*/  @UP1 UMOV UR36, UR4 ;  /* 0x0000000400241c82 */ /* 0x000fe20008000000 */
[----:B------:R-:W-:Y:S05]  /*2220*/  BRA.U !UP0, `(.L_x_40) ;  /* 0x0000000108d47547 */ /* 0x000fea000b800000 */
[----:B------:R-:W2:Y:S01]  /*2230*/  LDCU.128 UR12, c[0x0][0xb10] ;  /* 0x00016200ff0c77ac */ /* 0x000ea20008000c00 */
[----:B------:R-:W3:Y:S01]  /*2240*/  LDCU UR25, c[0x0][0xb20] ;  /* 0x00016400ff1977ac */ /* 0x000ee20008000800 */
[----:B------:R-:W4:Y:S01]  /*2250*/  LDCU UR20, c[0x0][0xb0c] ;  /* 0x00016180ff1477ac */ /* 0x000f220008000800 */
[----:B------:R-:W1:Y:S01]  /*2260*/  LDCU.64 UR10, c[0x0][0xb28] ;  /* 0x00016500ff0a77ac */ /* 0x000e620008000a00 */
[----:B------:R-:W-:Y:S02]  /*2270*/  UISETP.NE.AND UP3, UPT, UR42, 0x1, UPT ;  /* 0x000000012a00788c */ /* 0x000fe4000bf65270 */
[----:B--2---:R-:W-:Y:S02]  /*2280*/  UIMAD.WIDE.U32 UR16, UR39, UR15, URZ ;  /* 0x0000000f271072a5 */ /* 0x004fe4000f8e00ff */
[----:B------:R-:W-:Y:S02]  /*2290*/  UIMAD.WIDE.U32 UR8, UR40, UR12, URZ ;  /* 0x0000000c280872a5 */ /* 0x000fe4000f8e00ff */
[----:B------:R-:W-:-:S02]  /*22a0*/  UISETP.NE.AND UP0, UPT, UR14, 0x1, UPT ;  /* 0x000000010e00788c */ /* 0x000fc4000bf05270 */
[----:B------:R-:W-:Y:S01]  /*22b0*/  UIMAD.WIDE.U32 UR22, UR37, UR15, URZ ;  /* 0x0000000f251672a5 */ /* 0x000fe2000f8e00ff */
[----:B------:R-:W-:Y:S02]  /*22c0*/  UMOV UR16, UR17 ;  /* 0x0000001100107c82 */ /* 0x000fe40008000000 */
[----:B------:R-:W-:Y:S01]  /*22d0*/  UMOV UR8, UR9 ;  /* 0x0000000900087c82 */ /* 0x000fe20008000000 */
[----:B---3--:R-:W-:Y:S02]  /*22e0*/  USHF.R.U32.HI UR16, URZ, UR25, UR16 ;  /* 0x00000019ff107299 */ /* 0x008fe40008011610 */
[----:B----4-:R-:W-:Y:S02]  /*22f0*/  UISETP.NE.AND UP2, UPT, UR20, 0x1, UPT ;  /* 0x000000011400788c */ /* 0x010fe4000bf45270 */
[----:B------:R-:W-:Y:S02]  /*2300*/  USHF.R.U32.HI UR8, URZ, UR13, UR8 ;  /* 0x0000000dff087299 */ /* 0x000fe40008011608 */
[----:B------:R-:W-:-:S02]  /*2310*/  USEL UR6, UR39, UR16, !UP0 ;  /* 0x0000001027067287 */ /* 0x000fc4000c000000 */
[----:B------:R-:W-:Y:S02]  /*2320*/  USEL UR8, UR40, UR8, !UP2 ;  /* 0x0000000828087287 */ /* 0x000fe4000d000000 */
[----:B-1----:R-:W-:Y:S01]  /*2330*/  UIMAD.WIDE.U32 UR16, UR6, UR10, URZ ;  /* 0x0000000a061072a5 */ /* 0x002fe2000f8e00ff */
[----:B------:R-:W-:Y:S01]  /*2340*/  UMOV UR4, UR23 ;  /* 0x0000001700047c82 */ /* 0x000fe20008000000 */
[----:B------:R-:W-:Y:S02]  /*2350*/  UIMAD.WIDE.U32 UR18, UR38, UR12, URZ ;  /* 0x0000000c261272a5 */ /* 0x000fe4000f8e00ff */
[----:B------:R-:W-:-:S03]  /*2360*/  UIMAD.WIDE.U32 UR22, UR8, UR10, URZ ;  /* 0x0000000a081672a5 */ /* 0x000fc6000f8e00ff */
[----:B------:R-:W-:Y:S01]  /*2370*/  UMOV UR16, UR17 ;  /* 0x0000001100107c82 */ /* 0x000fe20008000000 */
[----:B------:R-:W-:Y:S02]  /*2380*/  USHF.R.U32.HI UR4, URZ, UR25, UR4 ;  /* 0x00000019ff047299 */ /* 0x000fe40008011604 */
[----:B------:R-:W-:Y:S01]  /*2390*/  @UP3 USHF.R.U32.HI UR6, URZ, UR11, UR16 ;  /* 0x0000000bff063299 */ /* 0x000fe20008011610 */
[----:B------:R-:W-:Y:S01]  /*23a0*/  UMOV UR18, UR19 ;  /* 0x0000001300127c82 */ /* 0x000fe20008000000 */
[----:B------:R-:W-:Y:S01]  /*23b0*/  UMOV UR22, UR23 ;  /* 0x0000001700167c82 */ /* 0x000fe20008000000 */
[----:B------:R-:W-:Y:S02]  /*23c0*/  USHF.R.U32.HI UR13, URZ, UR13, UR18 ;  /* 0x0000000dff0d7299 */ /* 0x000fe40008011612 */
[----:B------:R-:W-:Y:S02]  /*23d0*/  USEL UR4, UR37, UR4, !UP0 ;  /* 0x0000000425047287 */ /* 0x000fe4000c000000 */
[----:B------:R-:W-:-:S02]  /*23e0*/  @UP3 USHF.R.U32.HI UR8, URZ, UR11, UR22 ;  /* 0x0000000bff083299 */ /* 0x000fc40008011616 */
[----:B------:R-:W-:Y:S02]  /*23f0*/  UIMAD UR9, UR42, UR6, URZ ;  /* 0x000000062a0972a4 */ /* 0x000fe4000f8e02ff */
[----:B------:R-:W-:Y:S02]  /*2400*/  USEL UR6, UR38, UR13, !UP2 ;  /* 0x0000000d26067287 */ /* 0x000fe4000d000000 */
[----:B------:R-:W-:Y:S02]  /*2410*/  UIMAD UR12, UR42, UR8, URZ ;  /* 0x000000082a0c72a4 */ /* 0x000fe4000f8e02ff */
[----:B------:R-:W-:Y:S02]  /*2420*/  UISETP.GE.AND UP0, UPT, UR4, UR9, UPT ;  /* 0x000000090400728c */ /* 0x000fe4000bf06270 */
[----:B------:R-:W-:Y:S02]  /*2430*/  UIMAD.WIDE.U32 UR16, UR4, UR10, URZ ;  /* 0x0000000a041072a5 */ /* 0x000fe4000f8e00ff */
[----:B------:R-:W-:-:S02]  /*2440*/  UISETP.GE.OR UP0, UPT, UR6, UR12, UP0 ;  /* 0x0000000c0600728c */ /* 0x000fc40008706670 */
[----:B------:R-:W-:Y:S02]  /*2450*/  UIMAD.WIDE.U32 UR12, UR6, UR10, URZ ;  /* 0x0000000a060c72a5 */ /* 0x000fe4000f8e00ff */
[----:B------:R-:W-:Y:S01]  /*2460*/  UIADD3 UR15, UPT, UPT, -UR4, URZ, URZ ;  /* 0x000000ff040f7290 */ /* 0x000fe2000fffe1ff */
[----:B------:R-:W-:Y:S01]  /*2470*/  UMOV UR10, UR17 ;  /* 0x00000011000a7c82 */ /* 0x000fe20008000000 */
[----:B------:R-:W-:Y:S02]  /*2480*/  UIADD3 UR12, UPT, UPT, -UR6, URZ, URZ ;  /* 0x000000ff060c7290 */ /* 0x000fe4000fffe1ff */
[----:B------:R-:W-:-:S03]  /*2490*/  USHF.R.U32.HI UR10, URZ, UR11, UR10 ;  /* 0x0000000bff0a7299 */ /* 0x000fc6000801160a */
[----:B------:R-:W-:Y:S01]  /*24a0*/  @!UP0 UMOV UR9, UR13 ;  /* 0x0000000d00098c82 */ /* 0x000fe20008000000 */
[----:B------:R-:W-:Y:S02]  /*24b0*/  UIMAD UR15, UR14, UR15, UR37 ;  /* 0x0000000f0e0f72a4 */ /* 0x000fe4000f8e0225 */
[----:B------:R-:W-:Y:S02]  /*24c0*/  USEL UR10, UR4, UR10, !UP3 ;  /* 0x0000000a040a7287 */ /* 0x000fe4000d800000 */
[----:B------:R-:W-:Y:S02]  /*24d0*/  @!UP0 USHF.R.U32.HI UR9, URZ, UR11, UR9 ;  /* 0x0000000bff098299 */ /* 0x000fe40008011609 */
[----:B------:R-:W-:Y:S02]  /*24e0*/  UIADD3 UR11, UPT, UPT, -UR10, URZ, URZ ;  /* 0x000000ff0a0b7290 */ /* 0x000fe4000fffe1ff */
[----:B------:R-:W-:Y:S02]  /*24f0*/  @!UP0 USEL UR9, UR6, UR9, !UP3 ;  /* 0x0000000906098287 */ /* 0x000fe4000d800000 */
[----:B------:R-:W-:-:S02]  /*2500*/  UIMAD UR11, UR42, UR11, UR4 ;  /* 0x0000000b2a0b72a4 */ /* 0x000fc4000f8e0204 */
[----:B------:R-:W-:Y:S02]  /*2510*/  @!UP0 UIADD3 UR10, UPT, UPT, UR10, -UR9, URZ ;  /* 0x800000090a0a8290 */ /* 0x000fe4000fffe0ff */
[----:B------:R-:W-:Y:S02]  /*2520*/  @!UP0 UIMAD UR9, UR11, UR8, UR9 ;  /* 0x000000080b0982a4 */ /* 0x000fe4000f8e0209 */
[----:B------:R-:W-:Y:S02]  /*2530*/  @!UP0 UIMAD UR4, UR42, UR10, UR6 ;  /* 0x0000000a2a0482a4 */ /* 0x000fe4000f8e0206 */
[----:B------:R-:W-:Y:S02]  /*2540*/  UIMAD UR8, UR20, UR12, UR38 ;  /* 0x0000000c140872a4 */ /* 0x000fe4000f8e0226 */
[----:B------:R-:W-:Y:S01]  /*2550*/  UIMAD UR37, UR4, UR14, UR15 ;  /* 0x0000000e042572a4 */ /* 0x000fe2000f8e020f */
[----:B------:R-:W-:Y:S02]  /*2560*/  @!UP0 UMOV UR6, UR9 ;  /* 0x0000000900068c82 */ /* 0x000fe40008000000 */
[----:B------:R-:W-:-:S12]  /*2570*/  UIMAD UR38, UR6, UR20, UR8 ;  /* 0x00000014062672a4 */ /* 0x000fd8000f8e0208 */
.L_x_40:
[----:B------:R-:W3:Y:S02]  /*2580*/  LDCU UR4, c[0x0][0xb30] ;  /* 0x00016600ff0477ac */ /* 0x000ee40008000800 */
[----:B---3--:R-:W-:-:S09]  /*2590*/  UISETP.NE.AND UP0, UPT, UR4, 0x1, UPT ;  /* 0x000000010400788c */ /* 0x008fd2000bf05270 */
[----:B------:R-:W-:Y:S05]  /*25a0*/  BRA.U UP0, `(.L_x_41) ;  /* 0x0000000100447547 */ /* 0x000fea000b800000 */
[----:B------:R-:W3:Y:S01]  /*25b0*/  LDCU.128 UR12, c[0x0][0xb10] ;  /* 0x00016200ff0c77ac */ /* 0x000ee20008000c00 */
[----:B------:R-:W4:Y:S01]  /*25c0*/  LDCU UR16, c[0x0][0xb0c] ;  /* 0x00016180ff1077ac */ /* 0x000f220008000800 */
[----:B------:R-:W1:Y:S01]  /*25d0*/  LDCU UR17, c[0x0][0xb20] ;  /* 0x00016400ff1177ac */ /* 0x000e620008000800 */
[----:B---3--:R-:W-:Y:S02]  /*25e0*/  UIMAD.WIDE.U32 UR10, UR38, UR12, URZ ;  /* 0x0000000c260a72a5 */ /* 0x008fe4000f8e00ff */
[----:B------:R-:W-:Y:S02]  /*25f0*/  UIMAD.WIDE.U32 UR8, UR37, UR15, URZ ;  /* 0x0000000f250872a5 */ /* 0x000fe4000f8e00ff */
[----:B----4-:R-:W-:Y:S02]  /*2600*/  UISETP.NE.AND UP2, UPT, UR16, 0x1, UPT ;  /* 0x000000011000788c */ /* 0x010fe4000bf45270 */
[----:B------:R-:W-:Y:S01]  /*2610*/  UISETP.NE.AND UP0, UPT, UR14, 0x1, UPT ;  /* 0x000000010e00788c */ /* 0x000fe2000bf05270 */
[----:B------:R-:W-:-:S02]  /*2620*/  UMOV UR6, UR11 ;  /* 0x0000000b00067c82 */ /* 0x000fc40008000000 */
[----:B------:R-:W-:Y:S01]  /*2630*/  UMOV UR4, UR9 ;  /* 0x0000000900047c82 */ /* 0x000fe20008000000 */
[----:B------:R-:W-:Y:S02]  /*2640*/  USHF.R.U32.HI UR6, URZ, UR13, UR6 ;  /* 0x0000000dff067299 */ /* 0x000fe40008011606 */
[----:B-1----:R-:W-:Y:S02]  /*2650*/  USHF.R.U32.HI UR4, URZ, UR17, UR4 ;  /* 0x00000011ff047299 */ /* 0x002fe40008011604 */
[----:B------:R-:W-:Y:S02]  /*2660*/  USEL UR6, UR38, UR6, !UP2 ;  /* 0x0000000626067287 */ /* 0x000fe4000d000000 */
[----:B------:R-:W-:-:S04]  /*2670*/  USEL UR4, UR37, UR4, !UP0 ;  /* 0x0000000425047287 */ /* 0x000fc8000c000000 */
[----:B------:R-:W-:Y:S02]  /*2680*/  UIADD3 UR8, UPT, UPT, UR6, -UR4, URZ ;  /* 0x8000000406087290 */ /* 0x000fe4000fffe0ff */
[----:B------:R-:W-:Y:S02]  /*2690*/  UIADD3 UR4, UPT, UPT, -UR6, UR4, URZ ;  /* 0x0000000406047290 */ /* 0x000fe4000fffe1ff */
[----:B------:R-:W-:Y:S02]  /*26a0*/  UIMAD UR37, UR8, UR14, UR37 ;  /* 0x0000000e082572a4 */ /* 0x000fe4000f8e0225 */
[----:B------:R-:W-:-:S12]  /*26b0*/  UIMAD UR38, UR4, UR16, UR38 ;  /* 0x00000010042672a4 */ /* 0x000fd8000f8e0226 */
.L_x_41:
[----:B------:R-:W-:Y:S01]  /*26c0*/  VIADD R11, R11, 0x1 ;  /* 0x000000010b0b7836 */ /* 0x000fe20000000000 */
[----:B------:R-:W-:Y:S01]  /*26d0*/  R2UR UR4, R87 ;  /* 0x00000000570472ca */ /* 0x000fe200000e0000 */
[----:B------:R-:W-:Y:S01]  /*26e0*/  UIADD3 UR30, UPT, UPT, UR38, UR59, URZ ;  /* 0x0000003b261e7290 */ /* 0x000fe2000fffe0ff */
[----:B------:R-:W-:Y:S02]  /*26f0*/  PLOP3.LUT P1, PT, PT, PT, PT, 0x80, 0x8 ;  /* 0x000000000008781c */ /* 0x000fe40003f2f070 */
[----:B------:R-:W-:-:S04]  /*2700*/  ISETP.NE.AND P0, PT, R11, 0x2, PT ;  /* 0x000000020b00780c */ /* 0x000fc80003f05270 */
[----:B------:R-:W-:Y:S02]  /*2710*/  SEL R3, RZ, 0x1, P0 ;  /* 0x00000001ff037807 */ /* 0x000fe40000000000 */
[----:B------:R-:W-:Y:S02]  /*2720*/  SEL R11, R11, RZ, P0 ;  /* 0x000000ff0b0b7207 */ /* 0x000fe40000000000 */
[----:B------:R-:W-:Y:S01]  /*2730*/  LOP3.LUT R10, R10, R3, RZ, 0x3c, !PT ;  /* 0x000000030a0a7212 */ /* 0x000fe200078e3cff */
[----:B------:R-:W-:Y:S01]  /*2740*/  UIADD3 UR31, UPT, UPT, UR37, UR4, URZ ;  /* 0x00000004251f7290 */ /* 0x000fe2000fffe0ff */
[----:B------:R-:W-:Y:S11]  /*2750*/  BRA.U UP1, `(.L_x_42) ;  /* 0xfffffff101587547 */ /* 0x000ff6000b83ffff */
[----:B------:R-:W-:Y:S01]  /*2760*/  UIADD3 UR7, UPT, UPT, UR7, 0x28, URZ ;  /* 0x0000002807077890 */ /* 0x000fe2000fffe0ff */
[----:B------:R-:W-:-:S03]  /*2770*/  SHF.L.U32 R3, R12, 0x1f, RZ ;  /* 0x0000001f0c037819 */ /* 0x000fc600000006ff */
[----:B------:R-:W-:-:S09]  /*2780*/  ULEA UR4, UR5, UR7, 0x3 ;  /* 0x0000000705047291 */ /* 0x000fd2000f8e18ff */
[----:B------:R-:W3:Y:S02]  /*2790*/  SYNCS.PHASECHK.TRANS64.TRYWAIT P0, [UR4], R3 ;  /* 0x00000003ff0075a7 */ /* 0x000ee40008001104 */
[----:B---3--:R-:W-:Y:S05]  /*27a0*/  @!P0 BRA `(.L_x_43) ;  /* 0x0000007000948947 */ /* 0x008fea0003800000 */
.L_x_138:
[----:B------:R-:W-:-:S04]  /*27b0*/  UIADD3 UR4, UPT, UPT, UR5, 0x1, URZ ;  /* 0x0000000105047890 */ /* 0x000fc8000fffe0ff */
[----:B------:R-:W-:-:S04]  /*27c0*/  UISETP.NE.AND UP0, UPT, UR4, 0x5, UPT ;  /* 0x000000050400788c */ /* 0x000fc8000bf05270 */
[----:B------:R-:W-:Y:S02]  /*27d0*/  USEL UR6, URZ, 0x1, UP0 ;  /* 0x00000001ff067887 */ /* 0x000fe40008000000 */
[----:B------:R-:W-:-:S04]  /*27e0*/  USEL UR4, UR4, URZ, UP0 ;  /* 0x000000ff04047287 */ /* 0x000fc80008000000 */
[----:B------:R-:W-:Y:S01]  /*27f0*/  ULEA UR5, UR4, UR7, 0x3 ;  /* 0x0000000704057291 */ /* 0x000fe2000f8e18ff */
[----:B------:R-:W-:-:S04]  /*2800*/  LOP3.LUT R2, R12, UR6, RZ, 0x3c, !PT ;  /* 0x000000060c027c12 */ /* 0x000fc8000f8e3cff */
[----:B-1----:R-:W-:-:S04]  /*2810*/  SHF.L.U32 R3, R2, 0x1f, RZ ;  /* 0x0000001f02037819 */ /* 0x002fc800000006ff */
[----:B------:R-:W1:Y:S02]  /*2820*/  SYNCS.PHASECHK.TRANS64.TRYWAIT P0, [UR5], R3 ;  /* 0x00000003ff0075a7 */ /* 0x000e640008001105 */
[----:B-1----:R-:W-:Y:S05]  /*2830*/  @!P0 BRA `(.L_x_44) ;  /* 0x0000007000888947 */ /* 0x002fea0003800000 */
.L_x_140:
        /* <DEDUP_REMOVED lines=9> */
.L_x_142:
        /* <DEDUP_REMOVED lines=9> */
.L_x_144:
[----:B------:R-:W-:-:S04]  /*2960*/  UIADD3 UR4, UPT, UPT, UR4, 0x1, URZ ;  /* 0x0000000104047890 */ /* 0x000fc8000fffe0ff */
[----:B------:R-:W-:-:S04]  /*2970*/  UISETP.NE.AND UP0, UPT, UR4, 0x5, UPT ;  /* 0x000000050400788c */ /* 0x000fc8000bf05270 */
[----:B------:R-:W-:Y:S02]  /*2980*/  USEL UR5, URZ, 0x1, UP0 ;  /* 0x00000001ff057887 */ /* 0x000fe40008000000 */
[----:B------:R-:W-:-:S04]  /*2990*/  USEL UR4, UR4, URZ, UP0 ;  /* 0x000000ff04047287 */ /* 0x000fc80008000000 */
[----:B------:R-:W-:Y:S01]  /*29a0*/  ULEA UR4, UR4, UR7, 0x3 ;  /* 0x0000000704047291 */ /* 0x000fe2000f8e18ff */
[----:B-1----:R-:W-:-:S04]  /*29b0*/  LOP3.LUT R3, R2, UR5, RZ, 0x3c, !PT ;  /* 0x0000000502037c12 */ /* 0x002fc8000f8e3cff */
[----:B------:R-:W-:Y:S01]  /*29c0*/  SHF.L.U32 R3, R3, 0x1f, RZ ;  /* 0x0000001f03037819 */ /* 0x000fe200000006ff */
[----:B------:R-:W-:-:S07]  /*29d0*/  IMAD.U32 R0, RZ, RZ, UR4 ;  /* 0x00000004ff007e24 */ /* 0x000fce000f8e00ff */
.L_x_47:
[----:B-1----:R1:W3:Y:S02]  /*29e0*/  SYNCS.PHASECHK.TRANS64.TRYWAIT P0, [R0+URZ], R3 ;  /* 0x00000003000075a7 */ /* 0x0022e400080011ff */
[----:B---3--:R-:W-:Y:S05]  /*29f0*/  @!P0 NANOSLEEP.SYNCS 0x989680 ;  /* 0x009896800000895d */ /* 0x008fea0003900000 */
[----:B------:R-:W3:Y:S02]  /*2a00*/  @!P0 SYNCS.PHASECHK.TRANS64 P0, [R0+URZ], R3 ;  /* 0x00000003000085a7 */ /* 0x000ee400080010ff */
[----:B--23--:R-:W-:Y:S05]  /*2a10*/  @P0 EXIT ;  /* 0x000000000000094d */ /* 0x00cfea0003800000 */
[----:B------:R-:W-:Y:S05]  /*2a20*/  BRA `(.L_x_47) ;  /* 0xfffffffc00ec7947 */ /* 0x000fea000383ffff */
.L_x_22:
[----:B------:R-:W2:Y:S02]  /*2a30*/  S2UR UR4, SR_CgaCtaId ;  /* 0x00000000000479c3 */ /* 0x000ea40000008800 */
[----:B--2---:R-:W-:-:S04]  /*2a40*/  UISETP.NE.AND UP0, UPT, UR4, URZ, UPT ;  /* 0x000000ff0400728c */ /* 0x004fc8000bf05270 */
[----:B------:R-:W-:-:S09]  /*2a50*/  UISETP.NE.OR UP0, UPT, UR18, 0x1, UP0 ;  /* 0x000000011200788c */ /* 0x000fd20008705670 */
[----:B------:R-:W-:Y:S05]  /*2a60*/  BRA.U UP0, `(.L_x_48) ;  /* 0x00000005004c7547 */ /* 0x000fea000b800000 */
[----:B------:R-:W2:Y:S01]  /*2a70*/  S2UR UR5, SR_CgaCtaId ;  /* 0x00000000000579c3 */ /* 0x000ea20000008800 */
[----:B------:R-:W-:Y:S01]  /*2a80*/  UMOV UR4, 0x400 ;  /* 0x0000040000047882 */ /* 0x000fe20000000000 */
[----:B------:R-:W-:Y:S01]  /*2a90*/  ISETP.GE.U32.AND P2, PT, R0, 0x4, PT ;  /* 0x000000040000780c */ /* 0x000fe20003f46070 */
[----:B------:R-:W-:Y:S01]  /*2aa0*/  IMAD.MOV.U32 R12, RZ, RZ, 0x1 ;  /* 0x00000001ff0c7424 */ /* 0x000fe200078e00ff */
[----:B------:R-:W-:Y:S02]  /*2ab0*/  CS2R R10, SRZ ;  /* 0x00000000000a7805 */ /* 0x000fe4000001ff00 */
[----:B------:R-:W-:Y:S01]  /*2ac0*/  CS2R R8, SRZ ;  /* 0x0000000000087805 */ /* 0x000fe2000001ff00 */
[----:B--2---:R-:W-:-:S03]  /*2ad0*/  ULEA UR6, UR5, UR4, 0x18 ;  /* 0x0000000405067291 */ /* 0x004fc6000f8ec0ff */
[----:B------:R-:W-:-:S09]  /*2ae0*/  UMOV UR5, URZ ;  /* 0x000000ff00057c82 */ /* 0x000fd20008000000 */
.L_x_52:
[----:B------:R-:W-:Y:S02]  /*2af0*/  LEA R2, R8, UR6, 0x3 ;  /* 0x0000000608027c11 */ /* 0x000fe4000f8e18ff */
[----:B------:R-:W-:-:S03]  /*2b00*/  SHF.L.U32 R5, R9, 0x1f, RZ ;  /* 0x0000001f09057819 */ /* 0x000fc600000006ff */
[----:B------:R-:W-:Y:S01]  /*2b10*/  VIADD R4, R2, 0x110 ;  /* 0x0000011002047836 */ /* 0x000fe20000000000 */
[----:B------:R-:W2:Y:S02]  /*2b20*/  SYNCS.PHASECHK.TRANS64.TRYWAIT P0, [R2+URZ+0x100], R5 ;  /* 0x00010005020075a7 */ /* 0x000ea400080011ff */
[----:B--2---:R-:W-:Y:S05]  /*2b30*/  @!P0 BRA `(.L_x_49) ;  /* 0x0000007000108947 */ /* 0x004fea0003800000 */
.L_x_145:
[----:B------:R-:W-:Y:S01]  /*2b40*/  ULEA UR4, UR5, UR6, 0x3 ;  /* 0x0000000605047291 */ /* 0x000fe2000f8e18ff */
[----:B------:R-:W-:Y:S02]  /*2b50*/  PRMT R4, RZ, 0x654, R4 ;  /* 0x00000654ff047816 */ /* 0x000fe40000000004 */
[----:B--2---:R-:W-:Y:S01]  /*2b60*/  SHF.L.U32 R5, R12, 0x1f, RZ ;  /* 0x0000001f0c057819 */ /* 0x004fe200000006ff */
[----:B------:R-:W-:Y:S01]  /*2b70*/  UIADD3 UR7, UPT, UPT, UR4, 0xa0, URZ ;  /* 0x000000a004077890 */ /* 0x000fe2000fffe0ff */
[----:B------:R2:W-:Y:S05]  /*2b80*/  SYNCS.ARRIVE.TRANS64.RED.A1T0 RZ, [R4+URZ], RZ ;  /* 0x000000ff04ff79a7 */ /* 0x0005ea00081004ff */
[----:B------:R-:W-:Y:S01]  /*2b90*/  IMAD.U32 R7, RZ, RZ, UR7 ;  /* 0x00000007ff077e24 */ /* 0x000fe2000f8e00ff */
[----:B------:R-:W3:Y:S04]  /*2ba0*/  SYNCS.PHASECHK.TRANS64.TRYWAIT P0, [UR4+0xb0], R5 ;  /* 0x0000b005ff0075a7 */ /* 0x000ee80008001104 */
[----:B------:R-:W-:Y:S01]  /*2bb0*/  PRMT R6, R0, 0x654, R7 ;  /* 0x0000065400067816 */ /* 0x000fe20000000007 */
[----:B--2---:R-:W-:Y:S01]  /*2bc0*/  @!P2 IMAD.MOV.U32 R4, RZ, RZ, 0x10 ;  /* 0x00000010ff04a424 */ /* 0x004fe200078e00ff */
[----:B---3--:R-:W-:Y:S06]  /*2bd0*/  @!P0 BRA `(.L_x_50) ;  /* 0x0000006c00fc8947 */ /* 0x008fec0003800000 */
.L_x_147:
[----:B------:R-:W-:Y:S01]  /*2be0*/  ULEA UR8, UR5, UR6, 0x4 ;  /* 0x0000000605087291 */ /* 0x000fe2000f8e20ff */
[----:B------:R-:W-:Y:S01]  /*2bf0*/  SEL R3, R6, R3, !P2 ;  /* 0x0000000306037207 */ /* 0x000fe20005000000 */
[----:B------:R-:W-:Y:S01]  /*2c00*/  UIADD3 UR9, UPT, UPT, UR4, 0xa0, URZ ;  /* 0x000000a004097890 */ /* 0x000fe2000fffe0ff */
[----:B--2---:R-:W-:Y:S01]  /*2c10*/  LEA R2, R11, UR6, 0x3 ;  /* 0x000000060b027c11 */ /* 0x004fe2000f8e18ff */
[----:B------:R-:W-:Y:S01]  /*2c20*/  UIADD3 UR8, UPT, UPT, UR8, 0x130, URZ ;  /* 0x0000013008087890 */ /* 0x000fe2000fffe0ff */
[----:B------:R-:W-:Y:S01]  /*2c30*/  SHF.L.U32 R5, R10, 0x1f, RZ ;  /* 0x0000001f0a057819 */ /* 0x000fe200000006ff */
[----:B------:R2:W-:Y:S01]  /*2c40*/  @!P2 SYNCS.ARRIVE.TRANS64.RED RZ, [R3+URZ], R4 ;  /* 0x0000000403ffa9a7 */ /* 0x0005e200080004ff */
[----:B------:R-:W-:Y:S01]  /*2c50*/  UIADD3 UR4, UPT, UPT, UR5, 0x1, URZ ;  /* 0x0000000105047890 */ /* 0x000fe2000fffe0ff */
[----:B------:R-:W-:-:S03]  /*2c60*/  VIADD R8, R8, 0x1 ;  /* 0x0000000108087836 */ /* 0x000fc60000000000 */
[----:B------:R-:W-:Y:S02]  /*2c70*/  UISETP.NE.AND UP0, UPT, UR4, 0x2, UPT ;  /* 0x000000020400788c */ /* 0x000fe4000bf05270 */
[----:B------:R-:W-:Y:S06]  /*2c80*/  UGETNEXTWORKID.BROADCAST [UR8], [UR9] ;  /* 0x00000000080073ca */ /* 0x000fec0008000100 */
[----:B------:R-:W-:Y:S01]  /*2c90*/  USEL UR7, URZ, 0x1, UP0 ;  /* 0x00000001ff077887 */ /* 0x000fe20008000000 */
[----:B------:R-:W-:Y:S01]  /*2ca0*/  ISETP.NE.AND P0, PT, R8, 0x2, PT ;  /* 0x000000020800780c */ /* 0x000fe20003f05270 */
[----:B------:R-:W-:Y:S01]  /*2cb0*/  USEL UR5, UR4, URZ, UP0 ;  /* 0x000000ff04057287 */ /* 0x000fe20008000000 */
[----:B------:R-:W3:Y:S03]  /*2cc0*/  SYNCS.PHASECHK.TRANS64.TRYWAIT P1, [R2+URZ+0xa0], R5 ;  /* 0x0000a005020075a7 */ /* 0x000ee600080211ff */
[----:B------:R-:W-:Y:S01]  /*2cd0*/  LOP3.LUT R12, R12, UR7, RZ, 0x3c, !PT ;  /* 0x000000070c0c7c12 */ /* 0x000fe2000f8e3cff */
[----:B--23--:R-:W-:Y:S07]  /*2ce0*/  @!P1 BRA `(.L_x_51) ;  /* 0x0000006c00d09947 */ /* 0x00cfee0003800000 */
.L_x_148:
[C---:B------:R-:W-:Y:S01]  /*2cf0*/  LEA R4, R11.reuse, UR6, 0x4 ;  /* 0x000000060b047c11 */ /* 0x040fe2000f8e20ff */
[----:B--2---:R-:W-:Y:S01]  /*2d00*/  VIADD R2, R2, 0xb0 ;  /* 0x000000b002027836 */ /* 0x004fe20000000000 */
[----:B------:R-:W-:Y:S01]  /*2d10*/  SEL R8, R8, RZ, P0 ;  /* 0x000000ff08087207 */ /* 0x000fe20000000000 */
[----:B------:R-:W-:-:S03]  /*2d20*/  VIADD R11, R11, 0x1 ;  /* 0x000000010b0b7836 */ /* 0x000fc60000000000 */
[----:B------:R-:W2:Y:S01]  /*2d30*/  LDS.128 R4, [R4+0x130] ;  /* 0x0001300004047984 */ /* 0x000ea20000000c00 */
[----:B------:R-:W-:Y:S02]  /*2d40*/  PRMT R2, RZ, 0x654, R2 ;  /* 0x00000654ff027816 */ /* 0x000fe40000000002 */
[C---:B------:R-:W-:Y:S01]  /*2d50*/  ISETP.NE.AND P1, PT, R11.reuse, 0x2, PT ;  /* 0x000000020b00780c */ /* 0x040fe20003f25270 */
[----:B------:R-:W-:Y:S01]  /*2d60*/  @!PT LDS RZ, [RZ] ;  /* 0x00000000fffff984 */ /* 0x000fe20000000800 */
[----:B------:R-:W-:Y:S01]  /*2d70*/  @!PT LDS RZ, [RZ] ;  /* 0x00000000fffff984 */ /* 0x000fe20000000800 */
[----:B------:R-:W-:Y:S01]  /*2d80*/  @!PT LDS RZ, [RZ] ;  /* 0x00000000fffff984 */ /* 0x000fe20000000800 */
[----:B------:R-:W-:Y:S01]  /*2d90*/  @!PT LDS RZ, [RZ] ;  /* 0x00000000fffff984 */ /* 0x000fe20000000800 */
[----:B------:R3:W-:Y:S06]  /*2da0*/  MEMBAR.ALL.CTA ;  /* 0x0000000000007992 */ /* 0x0007ec0000008000 */
[----:B---3--:R-:W3:Y:S01]  /*2db0*/  FENCE.VIEW.ASYNC.S ;  /* 0x00000000000073c6 */ /* 0x008ee20000000000 */
[----:B------:R-:W-:Y:S01]  /*2dc0*/  SEL R11, R11, RZ, P1 ;  /* 0x000000ff0b0b7207 */ /* 0x000fe20000800000 */
[----:B---3--:R3:W-:Y:S01]  /*2dd0*/  SYNCS.ARRIVE.TRANS64.RED.A1T0 RZ, [R2+URZ], RZ ;  /* 0x000000ff02ff79a7 */ /* 0x0087e200081004ff */
[----:B--2---:R-:W-:-:S02]  /*2de0*/  LOP3.LUT P3, RZ, R6, 0x1, RZ, 0xc0, !PT ;  /* 0x0000000106ff7812 */ /* 0x004fc4000786c0ff */
[----:B------:R-:W-:-:S04]  /*2df0*/  SEL R5, RZ, 0x1, P1 ;  /* 0x00000001ff057807 */ /* 0x000fc80000800000 */
[----:B------:R-:W-:Y:S02]  /*2e00*/  LOP3.LUT R10, R10, R5, RZ, 0x3c, !PT ;  /* 0x000000050a0a7212 */ /* 0x000fe400078e3cff */
[----:B---3--:R-:W-:-:S04]  /*2e10*/  SEL R2, RZ, 0x1, P0 ;  /* 0x00000001ff027807 */ /* 0x008fc80000000000 */
[----:B------:R-:W-:Y:S01]  /*2e20*/  LOP3.LUT R9, R9, R2, RZ, 0x3c, !PT ;  /* 0x0000000209097212 */ /* 0x000fe200078e3cff */
[----:B------:R-:W-:Y:S06]  /*2e30*/  @P3 BRA `(.L_x_52) ;  /* 0xfffffffc002c3947 */ /* 0x000fec000383ffff */
[----:B------:R-:W-:Y:S01]  /*2e40*/  ULEA UR4, UR5, UR6, 0x3 ;  /* 0x0000000605047291 */ /* 0x000fe2000f8e18ff */
[----:B------:R-:W-:-:S08]  /*2e50*/  SHF.L.U32 R3, R12, 0x1f, RZ ;  /* 0x0000001f0c037819 */ /* 0x000fd000000006ff */
[----:B------:R-:W2:Y:S02]  /*2e60*/  SYNCS.PHASECHK.TRANS64 P0, [UR4+0xb0], R3 ;  /* 0x0000b003ff0075a7 */ /* 0x000ea40008001004 */
[----:B--2---:R-:W-:Y:S05]  /*2e70*/  @P0 BRA `(.L_x_53) ;  /* 0x0000000000080947 */ /* 0x004fea0003800000 */
[----:B------:R-:W2:Y:S02]  /*2e80*/  SYNCS.PHASECHK.TRANS64.TRYWAIT P0, [UR4+0xb0], R3 ;  /* 0x0000b003ff0075a7 */ /* 0x000ea40008001104 */
[----:B--2---:R-:W-:Y:S05]  /*2e90*/  @!P0 BRA `(.L_x_54) ;  /* 0x0000006c00788947 */ /* 0x004fea0003800000 */
.L_x_53:
[----:B------:R-:W-:-:S04]  /*2ea0*/  UIADD3 UR7, UPT, UPT, UR5, 0x1, URZ ;  /* 0x0000000105077890 */ /* 0x000fc8000fffe0ff */
[----:B------:R-:W-:-:S04]  /*2eb0*/  UISETP.NE.AND UP0, UPT, UR7, 0x2, UPT ;  /* 0x000000020700788c */ /* 0x000fc8000bf05270 */
[----:B------:R-:W-:Y:S02]  /*2ec0*/  USEL UR8, URZ, 0x1, UP0 ;  /* 0x00000001ff087887 */ /* 0x000fe40008000000 */
[----:B------:R-:W-:-:S04]  /*2ed0*/  USEL UR7, UR7, URZ, UP0 ;  /* 0x000000ff07077287 */ /* 0x000fc80008000000 */
[----:B------:R-:W-:Y:S01]  /*2ee0*/  ULEA UR7, UR7, UR6, 0x3 ;  /* 0x0000000607077291 */ /* 0x000fe2000f8e18ff */
[----:B--2---:R-:W-:-:S04]  /*2ef0*/  LOP3.LUT R3, R12, UR8, RZ, 0x3c, !PT ;  /* 0x000000080c037c12 */ /* 0x004fc8000f8e3cff */
[----:B------:R-:W-:-:S04]  /*2f00*/  SHF.L.U32 R0, R3, 0x1f, RZ ;  /* 0x0000001f03007819 */ /* 0x000fc800000006ff */
[----:B------:R-:W2:Y:S02]  /*2f10*/  SYNCS.PHASECHK.TRANS64 P0, [UR7+0xb0], R0 ;  /* 0x0000b000ff0075a7 */ /* 0x000ea40008001007 */
[----:B-12---:R-:W-:Y:S05]  /*2f20*/  @P0 EXIT ;  /* 0x000000000000094d */ /* 0x006fea0003800000 */
[----:B------:R-:W-:Y:S02]  /*2f30*/  SHF.L.U32 R3, R3, 0x1f, RZ ;  /* 0x0000001f03037819 */ /* 0x000fe400000006ff */
[----:B------:R-:W-:-:S07]  /*2f40*/  MOV R0, UR7 ;  /* 0x0000000700007c02 */ /* 0x000fce0008000f00 */
.L_x_55:
[----:B-1----:R1:W2:Y:S02]  /*2f50*/  SYNCS.PHASECHK.TRANS64.TRYWAIT P0, [R0+URZ+0xb0], R3 ;  /* 0x0000b003000075a7 */ /* 0x0022a400080011ff */
[----:B--2---:R-:W-:Y:S05]  /*2f60*/  @!P0 NANOSLEEP.SYNCS 0x989680 ;  /* 0x009896800000895d */ /* 0x004fea0003900000 */
[----:B------:R-:W2:Y:S02]  /*2f70*/  @!P0 SYNCS.PHASECHK.TRANS64 P0, [R0+URZ+0xb0], R3 ;  /* 0x0000b003000085a7 */ /* 0x000ea400080010ff */
[----:B--2---:R-:W-:Y:S05]  /*2f80*/  @P0 EXIT ;  /* 0x000000000000094d */ /* 0x004fea0003800000 */
[----:B------:R-:W-:Y:S05]  /*2f90*/  BRA `(.L_x_55) ;  /* 0xfffffffc00ec7947 */ /* 0x000fea000383ffff */
.L_x_48:
[----:B------:R-:W-:Y:S05]  /*2fa0*/  BRA.U UP4, `(.L_x_56) ;  /* 0x0000000d04d87547 */ /* 0x000fea000b800000 */
[----:B------:R-:W2:Y:S01]  /*2fb0*/  S2UR UR7, SR_CgaCtaId ;  /* 0x00000000000779c3 */ /* 0x000ea20000008800 */
[----:B------:R-:W-:Y:S01]  /*2fc0*/  UMOV UR4, 0x40 ;  /* 0x0000004000047882 */ /* 0x000fe20000000000 */
[----:B------:R-:W-:Y:S01]  /*2fd0*/  NOP ;  /* 0x0000000000007918 */ /* 0x000fe20000000000 */
[----:B------:R-:W-:Y:S01]  /*2fe0*/  UMOV UR6, 0x400 ;  /* 0x0000040000067882 */ /* 0x000fe20000000000 */
[----:B--2---:R-:W-:Y:S02]  /*2ff0*/  ULEA UR5, UR7, UR4, 0x18 ;  /* 0x0000000407057291 */ /* 0x004fe4000f8ec0ff */
[----:B------:R-:W-:-:S07]  /*3000*/  ULEA UR6, UR7, UR6, 0x18 ;  /* 0x0000000607067291 */ /* 0x000fce000f8ec0ff */
[----:B------:R-:W2:Y:S02]  /*3010*/  LDS.U8 R0, [UR5+0x1c] ;  /* 0x00001c05ff007984 */ /* 0x000ea40008000000 */
[----:B--2---:R-:W-:-:S13]  /*3020*/  ISETP.NE.AND P0, PT, R0, RZ, PT ;  /* 0x000000ff0000720c */ /* 0x004fda0003f05270 */
[----:B------:R-:W-:Y:S05]  /*3030*/  @P0 BRA `(.L_x_57) ;  /* 0x0000000000580947 */ /* 0x000fea0003800000 */
[----:B------:R-:W-:-:S13]  /*3040*/  ELECT P0, URZ, PT ;  /* 0x0000000000ff782f */ /* 0x000fda0003800000 */
[----:B------:R-:W-:Y:S05]  /*3050*/  @!P0 BRA `(.L_x_58) ;  /* 0x0000000000608947 */ /* 0x000fea0003800000 */
[----:B------:R-:W-:Y:S01]  /*3060*/  UMOV UR4, 0x10 ;  /* 0x0000001000047882 */ /* 0x000fe20000000000 */
[----:B------:R-:W-:Y:S01]  /*3070*/  HFMA2 R0, -RZ, RZ, 0, 5.9604644775390625e-08 ;  /* 0x00000001ff007431 */ /* 0x000fe200000001ff */
[----:B------:R-:W-:-:S03]  /*3080*/  MOV R3, 0xffff ;  /* 0x0000ffff00037802 */ /* 0x000fc60000000f00 */
[----:B------:R-:W-:Y:S04]  /*3090*/  DEPBAR.LE SB2, 0x36 ;  /* 0x0000ad800000791a */ /* 0x000fe80000000000 */
[----:B------:R-:W2:Y:S02]  /*30a0*/  UTCATOMSWS.FIND_AND_SET.ALIGN UP0, UR4, UR4 ;  /* 0x00000004000475e3 */ /* 0x000ea40008000800 */
[----:B--2---:R-:W-:Y:S01]  /*30b0*/  MOV R4, UR4 ;  /* 0x0000000400047c02 */ /* 0x004fe20008000f00 */
[----:B------:R-:W-:Y:S06]  /*30c0*/  BRA.U UP0, `(.L_x_59) ;  /* 0x0000000100187547 */ /* 0x000fec000b800000 */
.L_x_60:
[----:B------:R-:W-:Y:S05]  /*30d0*/  NANOSLEEP 0x64 ;  /* 0x000000640000795d */ /* 0x000fea0003800000 */
[----:B------:R-:W-:-:S05]  /*30e0*/  UMOV UR4, 0x10 ;  /* 0x0000001000047882 */ /* 0x000fca0000000000 */
[----:B------:R-:W-:Y:S04]  /*30f0*/  DEPBAR.LE SB2, 0x36 ;  /* 0x0000ad800000791a */ /* 0x000fe80000000000 */
[----:B------:R-:W2:Y:S02]  /*3100*/  UTCATOMSWS.FIND_AND_SET.ALIGN UP0, UR4, UR4 ;  /* 0x00000004000475e3 */ /* 0x000ea40008000800 */
[----:B--2---:R-:W-:Y:S01]  /*3110*/  MOV R4, UR4 ;  /* 0x0000000400047c02 */ /* 0x004fe20008000f00 */
[----:B------:R-:W-:Y:S05]  /*3120*/  BRA.U !UP0, `(.L_x_60) ;  /* 0xfffffffd08e87547 */ /* 0x000fea000b83ffff */
.L_x_59:
[-C--:B------:R-:W-:Y:S02]  /*3130*/  SHF.L.U32 R3, R3, R4.reuse, RZ ;  /* 0x0000000403037219 */ /* 0x080fe400000006ff */
[----:B------:R-:W-:Y:S01]  /*3140*/  SHF.L.U32 R0, R0, R4, RZ ;  /* 0x0000000400007219 */ /* 0x000fe200000006ff */
[----:B------:R-:W-:Y:S02]  /*3150*/  IMAD.SHL.U32 R4, R4, 0x20, RZ ;  /* 0x0000002004047824 */ /* 0x000fe400078e00ff */
[----:B------:R2:W-:Y:S04]  /*3160*/  ATOMS.OR RZ, [UR5+0x14], R3 ;  /* 0x00001403ffff798c */ /* 0x0005e8000b000005 */
[----:B------:R2:W-:Y:S04]  /*3170*/  ATOMS.OR RZ, [UR5+0x18], R0 ;  /* 0x00001800ffff798c */ /* 0x0005e8000b000005 */
[----:B------:R2:W-:Y:S01]  /*3180*/  STS [UR6+0x150], R4 ;  /* 0x00015004ff007988 */ /* 0x0005e20008000806 */
[----:B------:R-:W-:Y:S05]  /*3190*/  BRA `(.L_x_58) ;  /* 0x0000000000107947 */ /* 0x000fea0003800000 */
.L_x_57:
[----:B------:R-:W-:Y:S02]  /*31a0*/  MOV R0, 0xffffffff ;  /* 0xffffffff00007802 */ /* 0x000fe40000000f00 */
[----:B------:R-:W-:-:S03]  /*31b0*/  MOV R4, 0x31e0 ;  /* 0x000031e000047802 */ /* 0x000fc60000000f00 */
[----:B------:R2:W-:Y:S04]  /*31c0*/  STS [UR6+0x150], R0 ;  /* 0x00015000ff007988 */ /* 0x0005e80008000806 */
[----:B-12--5:R-:W-:Y:S05]  /*31d0*/  CALL.REL.NOINC `($__internal_1_$__cuda_sm10x_tcgen05_guardrail_trap_phase_invalid_during_alloc) ;  /* 0x0000007000bc7944 */ /* 0x026fea0003c00000 */
.L_x_58:
[----:B------:R-:W-:Y:S05]  /*31e0*/  WARPSYNC.ALL ;  /* 0x0000000000007948 */ /* 0x000fea0003800000 */
[----:B------:R-:W3:Y:S01]  /*31f0*/  S2UR UR4, SR_CgaCtaId ;  /* 0x00000000000479c3 */ /* 0x000ee20000008800 */
[----:B------:R-:W-:Y:S01]  /*3200*/  UMOV UR26, 0x400 ;  /* 0x00000400001a7882 */ /* 0x000fe20000000000 */
[----:B------:R-:W-:-:S06]  /*3210*/  NOP ;  /* 0x0000000000007918 */ /* 0x000fcc0000000000 */
[----:B------:R-:W-:Y:S06]  /*3220*/  BAR.ARV 0x6, 0xa0 ;  /* 0x0182800000007b1d */ /* 0x000fec0000002000 */
[----:B------:R-:W4:Y:S01]  /*3230*/  LDCU UR5, c[0x0][0x38c] ;  /* 0x00007180ff0577ac */ /* 0x000f220008000800 */
[----:B------:R-:W-:Y:S01]  /*3240*/  LOP3.LUT R2, R2, 0xffff, RZ, 0xc0, !PT ;  /* 0x0000ffff02027812 */ /* 0x000fe200078ec0ff */
[----:B------:R-:W-:Y:S01]  /*3250*/  IMAD.MOV.U32 R11, RZ, RZ, 0x1 ;  /* 0x00000001ff0b7424 */ /* 0x000fe200078e00ff */
[----:B------:R-:W-:Y:S01]  /*3260*/  CS2R R8, SRZ ;  /* 0x0000000000087805 */ /* 0x000fe2000001ff00 */
[----:B------:R-:W1:Y:S01]  /*3270*/  LDCU UR7, c[0x0][0x38c] ;  /* 0x00007180ff0777ac */ /* 0x000e620008000800 */
[----:B------:R-:W-:Y:S01]  /*3280*/  R2UR UR27, R2 ;  /* 0x00000000021b72ca */ /* 0x000fe200000e0000 */
[----:B------:R-:W-:Y:S01]  /*3290*/  IMAD.MOV.U32 R10, RZ, RZ, RZ ;  /* 0x000000ffff0a7224 */ /* 0x000fe200078e00ff */
[----:B------:R-:W-:Y:S01]  /*32a0*/  UMOV UR30, URZ ;  /* 0x000000ff001e7c82 */ /* 0x000fe20008000000 */
[----:B------:R-:W-:Y:S01]  /*32b0*/  UMOV UR24, URZ ;  /* 0x000000ff00187c82 */ /* 0x000fe20008000000 */
[----:B---3--:R-:W-:Y:S01]  /*32c0*/  ULEA UR26, UR4, UR26, 0x18 ;  /* 0x0000001a041a7291 */ /* 0x008fe2000f8ec0ff */
[----:B------:R-:W-:Y:S01]  /*32d0*/  UMOV UR38, 0x0 ;  /* 0x0000000000267882 */ /* 0x000fe20000000000 */
[----:B------:R-:W-:-:S02]  /*32e0*/  UMOV UR39, 0x4400490 ;  /* 0x0440049000277882 */ /* 0x000fc40000000000 */
[----:B------:R-:W-:Y:S02]  /*32f0*/  UIADD3 UR4, UPT, UPT, UR26, 0x6400, URZ ;  /* 0x000064001a047890 */ /* 0x000fe4000fffe0ff */
[----:B------:R-:W-:Y:S02]  /*3300*/  UIADD3 UR6, UPT, UPT, UR26, 0x10400, URZ ;  /* 0x000104001a067890 */ /* 0x000fe4000fffe0ff */
[----:B----4-:R-:W-:Y:S01]  /*3310*/  UIADD3 UR5, UPT, UPT, UR5, 0x7f, URZ ;  /* 0x0000007f05057890 */ /* 0x010fe2000fffe0ff */
[----:B--2---:R-:W2:Y:S01]  /*3320*/  LDS R0, [UR26+0x150] ;  /* 0x0001501aff007984 */ /* 0x004ea20008000800 */
[----:B-1----:R-:W-:Y:S01]  /*3330*/  UMOV UR36, 0x0 ;  /* 0x0000000000247882 */ /* 0x002fe20000000000 */
[----:B------:R-:W-:Y:S01]  /*3340*/  UMOV UR37, 0x4400490 ;  /* 0x0440049000257882 */ /* 0x000fe20000000000 */
[----:B------:R-:W-:Y:S02]  /*3350*/  USHF.R.S32.HI UR40, URZ, 0x1f, UR5 ;  /* 0x0000001fff287899 */ /* 0x000fe40008011405 */
[----:B------:R-:W-:-:S02]  /*3360*/  UISETP.GE.AND UP4, UPT, UR7, 0x1, UPT ;  /* 0x000000010700788c */ /* 0x000fc4000bf86270 */
[----:B------:R-:W-:Y:S02]  /*3370*/  ULEA.HI UR40, UR40, UR5, URZ, 0x7 ;  /* 0x0000000528287291 */ /* 0x000fe4000f8f38ff */
[----:B------:R-:W-:Y:S02]  /*3380*/  USHF.R.U32.HI UR5, URZ, 0x4, UR4 ;  /* 0x00000004ff057899 */ /* 0x000fe40008011604 */
[----:B------:R-:W-:Y:S02]  /*3390*/  USHF.R.S32.HI UR40, URZ, 0x7, UR40 ;  /* 0x00000007ff287899 */ /* 0x000fe40008011428 */
[----:B------:R-:W-:Y:S02]  /*33a0*/  USHF.R.U32.HI UR4, URZ, 0x4, UR6 ;  /* 0x00000004ff047899 */ /* 0x000fe40008011606 */
[----:B------:R-:W-:Y:S02]  /*33b0*/  UISETP.LT.AND UP0, UPT, UR40, 0x1, UPT ;  /* 0x000000012800788c */ /* 0x000fe4000bf01270 */
[----:B------:R-:W-:-:S02]  /*33c0*/  ULOP3.LUT UR5, UR5, 0x3fff, URZ, 0xc0, !UPT ;  /* 0x00003fff05057892 */ /* 0x000fc4000f8ec0ff */
[----:B------:R-:W-:Y:S02]  /*33d0*/  ULOP3.LUT UR4, UR4, 0x3fff, URZ, 0xc0, !UPT ;  /* 0x00003fff04047892 */ /* 0x000fe4000f8ec0ff */
[----:B------:R-:W-:Y:S02]  /*33e0*/  USEL UR41, UR40, 0x1, !UP0 ;  /* 0x0000000128297887 */ /* 0x000fe4000c000000 */
[----:B------:R-:W-:Y:S02]  /*33f0*/  ULOP3.LUT UR28, UR5, 0x10000, URZ, 0xfc, !UPT ;  /* 0x00010000051c7892 */ /* 0x000fe4000f8efcff */
[----:B------:R-:W-:Y:S02]  /*3400*/  ULOP3.LUT UR29, UR4, 0x10000, URZ, 0xfc, !UPT ;  /* 0x00010000041d7892 */ /* 0x000fe4000f8efcff */
[----:B------:R-:W-:Y:S01]  /*3410*/  UIADD3 UR41, UPT, UPT, -UR41, URZ, URZ ;  /* 0x000000ff29297290 */ /* 0x000fe2000fffe1ff */
[----:B------:R-:W-:Y:S01]  /*3420*/  UMOV UR34, 0x0 ;  /* 0x0000000000227882 */ /* 0x000fe20000000000 */
[----:B------:R-:W-:Y:S01]  /*3430*/  UMOV UR35, 0x4400490 ;  /* 0x0440049000237882 */ /* 0x000fe20000000000 */
[----:B------:R-:W-:Y:S01]  /*3440*/  UMOV UR32, 0x0 ;  /* 0x0000000000207882 */ /* 0x000fe20000000000 */
[----:B------:R-:W-:Y:S01]  /*3450*/  UMOV UR33, 0x4400490 ;  /* 0x0440049000217882 */ /* 0x000fe20000000000 */
[----:B--2---:R-:W-:-:S15]  /*3460*/  R2UR UR42, R0 ;  /* 0x00000000002a72ca */ /* 0x004fde00000e0000 */
.L_x_67:
[----:B------:R-:W-:Y:S02]  /*3470*/  LEA R0, R10, UR26, 0x3 ;  /* 0x0000001a0a007c11 */ /* 0x000fe4000f8e18ff */
[----:B------:R-:W-:Y:S02]  /*3480*/  SHF.L.U32 R5, R9, 0x1f, RZ ;  /* 0x0000001f09057819 */ /* 0x000fe400000006ff */
[----:B------:R-:W-:Y:S01]  /*3490*/  PLOP3.LUT P0, PT, PT, PT, UP4, 0x80, 0x8 ;  /* 0x000000000008781c */ /* 0x000fe20003f0f048 */
[----:B------:R-:W-:Y:S01]  /*34a0*/  VIADD R3, R0, 0xb0 ;  /* 0x000000b000037836 */ /* 0x000fe20000000000 */
[----:B-1----:R-:W1:Y:S02]  /*34b0*/  SYNCS.PHASECHK.TRANS64.TRYWAIT P1, [R0+URZ+0xa0], R5 ;  /* 0x0000a005000075a7 */ /* 0x002e6400080211ff */
[----:B-1-3--:R-:W-:Y:S09]  /*34c0*/  @!P1 BRA `(.L_x_61) ;  /* 0x0000006800049947 */ /* 0x00aff20003800000 */
.L_x_150:
[----:B------:R-:W-:Y:S01]  /*34d0*/  LEA R4, R10, UR26, 0x4 ;  /* 0x0000001a0a047c11 */ /* 0x000fe2000f8e20ff */
[----:B------:R-:W-:Y:S01]  /*34e0*/  @UP4 ULEA UR4, UR24, UR26, 0x3 ;  /* 0x0000001a18044291 */ /* 0x000fe2000f8e18ff */
[----:B------:R-:W-:Y:S01]  /*34f0*/  PLOP3.LUT P2, PT, PT, PT, PT, 0x80, 0x8 ;  /* 0x000000000008781c */ /* 0x000fe20003f4f070 */
[----:B------:R-:W-:Y:S01]  /*3500*/  ULEA UR31, UR30, UR26, 0x3 ;  /* 0x0000001a1e1f7291 */ /* 0x000fe2000f8e18ff */
[----:B------:R-:W-:Y:S02]  /*3510*/  PRMT R3, RZ, 0x654, R3 ;  /* 0x00000654ff037816 */ /* 0x000fe40000000003 */
[----:B-1----:R-:W1:Y:S01]  /*3520*/  LDS.128 R4, [R4+0x130] ;  /* 0x0001300004047984 */ /* 0x002e620000000c00 */
[----:B------:R-:W-:Y:S02]  /*3530*/  @P0 SHF.L.U32 R2, R8, 0x1f, RZ ;  /* 0x0000001f08020819 */ /* 0x000fe400000006ff */
[----:B------:R-:W-:Y:S01]  /*3540*/  SHF.L.U32 R0, R11, 0x1f, RZ ;  /* 0x0000001f0b007819 */ /* 0x000fe200000006ff */
[----:B------:R-:W-:Y:S01]  /*3550*/  @!PT LDS RZ, [RZ] ;  /* 0x00000000fffff984 */ /* 0x000fe20000000800 */
[----:B------:R-:W-:Y:S01]  /*3560*/  @!PT LDS RZ, [RZ] ;  /* 0x00000000fffff984 */ /* 0x000fe20000000800 */
[----:B------:R-:W-:Y:S01]  /*3570*/  @!PT LDS RZ, [RZ] ;  /* 0x00000000fffff984 */ /* 0x000fe20000000800 */
[----:B------:R-:W-:Y:S01]  /*3580*/  @!PT LDS RZ, [RZ] ;  /* 0x00000000fffff984 */ /* 0x000fe20000000800 */
[----:B------:R2:W-:Y:S06]  /*3590*/  MEMBAR.ALL.CTA ;  /* 0x0000000000007992 */ /* 0x0005ec0000008000 */
[----:B--2---:R-:W2:Y:S02]  /*35a0*/  FENCE.VIEW.ASYNC.S ;  /* 0x00000000000073c6 */ /* 0x004ea40000000000 */
[----:B--2---:R2:W-:Y:S01]  /*35b0*/  SYNCS.ARRIVE.TRANS64.RED.A1T0 RZ, [R3+URZ], RZ ;  /* 0x000000ff03ff79a7 */ /* 0x0045e200081004ff */
[----:B------:R2:W3:Y:S01]  /*35c0*/  @P0 SYNCS.PHASECHK.TRANS64.TRYWAIT P2, [UR4], R2 ;  /* 0x00000002ff0005a7 */ /* 0x0004e20008041104 */
[----:B------:R-:W-:Y:S01]  /*35d0*/  ULEA.HI UR4, UR30, UR30, URZ, 0x1 ;  /* 0x0000001e1e047291 */ /* 0x000fe2000f8f08ff */
[----:B-1----:R-:W-:-:S03]  /*35e0*/  LOP3.LUT P1, RZ, R6, 0x1, RZ, 0xc0, !PT ;  /* 0x0000000106ff7812 */ /* 0x002fc6000782c0ff */
[----:B------:R-:W-:Y:S02]  /*35f0*/  USHF.L.U32 UR11, UR4, 0x7, URZ ;  /* 0x00000007040b7899 */ /* 0x000fe400080006ff */
[----:B------:R-:W-:Y:S02]  /*3600*/  ULOP3.LUT UR4, UR4, 0xffe, URZ, 0xc0, !UPT ;  /* 0x00000ffe04047892 */ /* 0x000fe4000f8ec0ff */
[----:B------:R-:W-:Y:S02]  /*3610*/  ULOP3.LUT UR11, UR11, 0xffffff00, URZ, 0xc0, !UPT ;  /* 0xffffff000b0b7892 */ /* 0x000fe4000f8ec0ff */
[----:B------:R-:W-:Y:S02]  /*3620*/  UIADD3 UR4, UPT, UPT, -UR4, UR30, URZ ;  /* 0x0000001e04047290 */ /* 0x000fe4000fffe1ff */
[----:B------:R-:W-:Y:S01]  /*3630*/  UIADD3 UR11, UPT, UPT, UR42, UR11, URZ ;  /* 0x0000000b2a0b7290 */ /* 0x000fe2000fffe0ff */
[----:B------:R-:W1:Y:S03]  /*3640*/  SYNCS.PHASECHK.TRANS64.TRYWAIT P0, [UR31+0xe0], R0 ;  /* 0x0000e000ff0075a7 */ /* 0x000e66000800111f */
[----:B------:R-:W-:Y:S01]  /*3650*/  ULEA UR11, UR4, UR11, 0x14 ;  /* 0x0000000b040b7291 */ /* 0x000fe2000f8ea0ff */
[----:B-123--:R-:W-:Y:S11]  /*3660*/  @!P0 BRA `(.L_x_62) ;  /* 0x0000006400b08947 */ /* 0x00eff60003800000 */
.L_x_152:
[----:B------:R-:W-:Y:S01]  /*3670*/  IADD3 R10, PT, PT, R10, 0x1, RZ ;  /* 0x000000010a0a7810 */ /* 0x000fe20007ffe0ff */
[----:B------:R-:W-:Y:S06]  /*3680*/  BRA.U !UP4, `(.L_x_63) ;  /* 0x000000010cc07547 */ /* 0x000fec000b800000 */
[----:B------:R-:W-:Y:S01]  /*3690*/  UPLOP3.LUT UP2, UPT, UPT, UPT, UPT, 0x40, 0x4 ;  /* 0x000000000004789c */ /* 0x000fe20003f4e870 */
[----:B------:R-:W-:Y:S01]  /*36a0*/  UMOV UR23, UR41 ;  /* 0x0000002900177c82 */ /* 0x000fe20008000000 */
[----:B------:R-:W-:Y:S01]  /*36b0*/  UMOV UR22, UR40 ;  /* 0x0000002800167c82 */ /* 0x000fe20008000000 */
[----:B------:R-:W-:-:S08]  /*36c0*/  UMOV UR10, UR24 ;  /* 0x00000018000a7c82 */ /* 0x000fd00008000000 */
.L_x_66:
[----:B------:R-:W-:Y:S02]  /*36d0*/  UIADD3 UR23, UPT, UPT, UR23, 0x1, URZ ;  /* 0x0000000117177890 */ /* 0x000fe4000fffe0ff */
[----:B--2---:R-:W-:Y:S02]  /*36e0*/  ULEA UR5, UR10, UR26, 0x3 ;  /* 0x0000001a0a057291 */ /* 0x004fe4000f8e18ff */
[----:B------:R-:W-:Y:S01]  /*36f0*/  UISETP.NE.AND UP3, UPT, UR23, URZ, UPT ;  /* 0x000000ff1700728c */ /* 0x000fe2000bf65270 */
[----:B---3--:R-:W-:Y:S10]  /*3700*/  @P2 BRA `(.L_x_64) ;  /* 0x00000000000c2947 */ /* 0x008ff40003800000 */
[----:B-1----:R-:W-:Y:S04]  /*3710*/  SHF.L.U32 R3, R8, 0x1f, RZ ;  /* 0x0000001f08037819 */ /* 0x002fe800000006ff */
[----:B------:R-:W1:Y:S02]  /*3720*/  SYNCS.PHASECHK.TRANS64.TRYWAIT P0, [UR5], R3 ;  /* 0x00000003ff0075a7 */ /* 0x000e640008001105 */
[----:B-1----:R-:W-:Y:S05]  /*3730*/  @!P0 BRA `(.L_x_65) ;  /* 0x0000006400948947 */ /* 0x002fea0003800000 */
.L_x_64:
[----:B------:R-:W-:Y:S01]  /*3740*/  UISETP.NE.AND UP0, UPT, UR22, 0x1, UPT ;  /* 0x000000011600788c */ /* 0x000fe2000bf05270 */
[----:B------:R-:W-:Y:S01]  /*3750*/  PLOP3.LUT P2, PT, PT, PT, PT, 0x80, 0x8 ;  /* 0x000000000008781c */ /* 0x000fe20003f4f070 */
[----:B------:R-:W-:Y:S02]  /*3760*/  UIADD3 UR4, UPT, UPT, UR10, 0x1, URZ ;  /* 0x000000010a047890 */ /* 0x000fe4000fffe0ff */
[----:B------:R-:W-:Y:S02]  /*3770*/  UIADD3 UR25, UPT, UPT, UR5, 0x28, URZ ;  /* 0x0000002805197890 */ /* 0x000fe4000fffe0ff */
[----:B------:R-:W-:Y:S01]  /*3780*/  UISETP.NE.AND UP1, UPT, UR4, 0x5, UPT ;  /* 0x000000050400788c */ /* 0x000fe2000bf25270 */
[----:B------:R-:W-:Y:S01]  /*3790*/  PLOP3.LUT P0, PT, PT, PT, UP0, 0x80, 0x8 ;  /* 0x000000000008781c */ /* 0x000fe20003f0f008 */
[----:B------:R-:W-:Y:S02]  /*37a0*/  UIADD3 UR22, UPT, UPT, UR22, -0x1, URZ ;  /* 0xffffffff16167890 */ /* 0x000fe4000fffe0ff */
[----:B------:R-:W-:Y:S02]  /*37b0*/  USEL UR6, URZ, 0x1, UP1 ;  /* 0x00000001ff067887 */ /* 0x000fe40008800000 */
[----:B------:R-:W-:Y:S01]  /*37c0*/  USEL UR24, UR4, URZ, UP1 ;  /* 0x000000ff04187287 */ /* 0x000fe20008800000 */
[----:B------:R-:W-:Y:S01]  /*37d0*/  UMOV UR7, 0x40004040 ;  /* 0x4000404000077882 */ /* 0x000fe20000000000 */
[----:B------:R-:W-:Y:S02]  /*37e0*/  UMOV UR5, 0x40004040 ;  /* 0x4000404000057882 */ /* 0x000fe40000000000 */
[----:B------:R-:W-:Y:S01]  /*37f0*/  @UP0 ULEA UR4, UR24, UR26, 0x3 ;  /* 0x0000001a18040291 */ /* 0x000fe2000f8e18ff */
[----:B------:R-:W-:Y:S01]  /*3800*/  LOP3.LUT R8, R8, UR6, RZ, 0x3c, !PT ;  /* 0x0000000608087c12 */ /* 0x000fe2000f8e3cff */
[----:B------:R-:W-:Y:S01]  /*3810*/  ULEA UR6, UR10, UR29, 0xb ;  /* 0x0000001d0a067291 */ /* 0x000fe2000f8e58ff */
[----:B------:R-:W-:Y:S02]  /*3820*/  UMOV UR21, 0x40004040 ;  /* 0x4000404000157882 */ /* 0x000fe40000000000 */
[----:B-1----:R-:W-:Y:S01]  /*3830*/  @P0 SHF.L.U32 R0, R8, 0x1f, RZ ;  /* 0x0000001f08000819 */ /* 0x002fe200000006ff */
[----:B------:R-:W-:Y:S02]  /*3840*/  UIADD3 UR20, UPT, UPT, UR6, 0x2, URZ ;  /* 0x0000000206147890 */ /* 0x000fe4000fffe0ff */
[----:B------:R-:W-:Y:S01]  /*3850*/  UIADD3 UR16, UPT, UPT, UR6, 0x4, URZ ;  /* 0x0000000406107890 */ /* 0x000fe2000fffe0ff */
[----:B------:R2:W3:Y:S01]  /*3860*/  @P0 SYNCS.PHASECHK.TRANS64.TRYWAIT P2, [UR4], R0 ;  /* 0x00000000ff0005a7 */ /* 0x0004e20008041104 */
[----:B------:R-:W-:Y:S02]  /*3870*/  ULEA UR4, UR10, UR28, 0x9 ;  /* 0x0000001c0a047291 */ /* 0x000fe4000f8e48ff */
[----:B------:R-:W-:Y:S02]  /*3880*/  UIADD3 UR12, UPT, UPT, UR6, 0x6, URZ ;  /* 0x00000006060c7890 */ /* 0x000fe4000fffe0ff */
[----:B------:R-:W-:Y:S02]  /*3890*/  UIADD3 UR18, UPT, UPT, UR4, 0x2, URZ ;  /* 0x0000000204127890 */ /* 0x000fe4000fffe0ff */
[----:B------:R-:W-:Y:S02]  /*38a0*/  UIADD3 UR14, UPT, UPT, UR4, 0x4, URZ ;  /* 0x00000004040e7890 */ /* 0x000fe4000fffe0ff */
[----:B------:R-:W-:Y:S01]  /*38b0*/  UIADD3 UR8, UPT, UPT, UR4, 0x6, URZ ;  /* 0x0000000604087890 */ /* 0x000fe2000fffe0ff */
[----:B------:R2:W-:Y:S01]  /*38c0*/  UTCQMMA gdesc[UR4], gdesc[UR6], tmem[UR11], tmem[UR38], idesc[UR39], UP2 ;  /* 0x00ff2606040075ea */ /* 0x0005e2000900030b */
[----:B------:R-:W-:Y:S01]  /*38d0*/  UPLOP3.LUT UP2, UPT, UPT, UPT, UPT, 0x80, 0x8 ;  /* 0x000000000008789c */ /* 0x000fe20003f4f070 */
[----:B------:R-:W-:Y:S01]  /*38e0*/  UMOV UR19, 0x40004040 ;  /* 0x4000404000137882 */ /* 0x000fe20000000000 */
[----:B------:R-:W-:Y:S01]  /*38f0*/  UMOV UR17, 0x40004040 ;  /* 0x4000404000117882 */ /* 0x000fe20000000000 */
[----:B------:R2:W-:Y:S01]  /*3900*/  UTCQMMA gdesc[UR18], gdesc[UR20], tmem[UR11], tmem[UR36], idesc[UR37], UPT ;  /* 0x00ff2414120075ea */ /* 0x0005e2000b80030b */
[----:B------:R-:W-:Y:S01]  /*3910*/  UMOV UR15, 0x40004040 ;  /* 0x40004040000f7882 */ /* 0x000fe20000000000 */
[----:B------:R-:W-:Y:S01]  /*3920*/  UMOV UR13, 0x40004040 ;  /* 0x40004040000d7882 */ /* 0x000fe20000000000 */
[----:B------:R-:W-:Y:S01]  /*3930*/  UMOV UR9, 0x40004040 ;  /* 0x4000404000097882 */ /* 0x000fe20000000000 */
[----:B------:R2:W-:Y:S01]  /*3940*/  UTCQMMA gdesc[UR14], gdesc[UR16], tmem[UR11], tmem[UR34], idesc[UR35], UPT ;  /* 0x00ff22100e0075ea */ /* 0x0005e2000b80030b */
[----:B------:R2:W-:Y:S01]  /*3950*/  UTCQMMA gdesc[UR8], gdesc[UR12], tmem[UR11], tmem[UR32], idesc[UR33], UPT ;  /* 0x00ff200c080075ea */ /* 0x0005e2000b80030b */
[----:B------:R2:W-:Y:S01]  /*3960*/  UTCBAR.MULTICAST [UR25], URZ, UR27 ;  /* 0x000000ff190073e9 */ /* 0x0005e2000800081b */
[----:B------:R-:W-:Y:S01]  /*3970*/  UMOV UR10, UR24 ;  /* 0x00000018000a7c82 */ /* 0x000fe20008000000 */
[----:B------:R-:W-:Y:S05]  /*3980*/  BRA.U UP3, `(.L_x_66) ;  /* 0xfffffffd03507547 */ /* 0x000fea000b83ffff */
.L_x_63:
[----:B--2---:R-:W-:Y:S01]  /*3990*/  UIADD3 UR4, UPT, UPT, UR30, 0x1, URZ ;  /* 0x000000011e047890 */ /* 0x004fe2000fffe0ff */
[C---:B------:R-:W-:Y:S01]  /*39a0*/  ISETP.NE.AND P0, PT, R10.reuse, 0x2, PT ;  /* 0x000000020a00780c */ /* 0x040fe20003f05270 */
[----:B------:R-:W-:Y:S02]  /*39b0*/  UIADD3 UR5, UPT, UPT, UR31, 0xc0, URZ ;  /* 0x000000c01f057890 */ /* 0x000fe4000fffe0ff */
[----:B------:R-:W-:Y:S01]  /*39c0*/  UISETP.NE.AND UP0, UPT, UR4, 0x4, UPT ;  /* 0x000000040400788c */ /* 0x000fe2000bf05270 */
[----:B-1----:R-:W-:Y:S02]  /*39d0*/  SEL R0, RZ, 0x1, P0 ;  /* 0x00000001ff007807 */ /* 0x002fe40000000000 */
[----:B------:R-:W-:Y:S01]  /*39e0*/  SEL R10, R10, RZ, P0 ;  /* 0x000000ff0a0a7207 */ /* 0x000fe20000000000 */
[----:B------:R-:W-:Y:S01]  /*39f0*/  USEL UR6, URZ, 0x1, UP0 ;  /* 0x00000001ff067887 */ /* 0x000fe20008000000 */
[----:B------:R-:W-:Y:S01]  /*3a00*/  LOP3.LUT R9, R9, R0, RZ, 0x3c, !PT ;  /* 0x0000000009097212 */ /* 0x000fe200078e3cff */
[----:B------:R-:W-:Y:S01]  /*3a10*/  USEL UR30, UR4, URZ, UP0 ;  /* 0x000000ff041e7287 */ /* 0x000fe20008000000 */
[----:B------:R1:W-:Y:S03]  /*3a20*/  UTCBAR [UR5], URZ ;  /* 0x000000ff050073e9 */ /* 0x0003e600080000ff */
[----:B------:R-:W-:Y:S01]  /*3a30*/  LOP3.LUT R11, R11, UR6, RZ, 0x3c, !PT ;  /* 0x000000060b0b7c12 */ /* 0x000fe2000f8e3cff */
[----:B------:R-:W-:Y:S07]  /*3a40*/  @P1 BRA `(.L_x_67) ;  /* 0xfffffff800881947 */ /* 0x000fee000383ffff */
[----:B------:R-:W2:Y:S01]  /*3a50*/  S2UR UR8, SR_CgaCtaId ;  /* 0x00000000000879c3 */ /* 0x000ea20000008800 */
[----:B------:R-:W-:Y:S01]  /*3a60*/  ELECT P0, URZ, PT ;  /* 0x0000000000ff782f */ /* 0x000fe20003800000 */
[----:B------:R-:W-:Y:S01]  /*3a70*/  IMAD.MOV.U32 R0, RZ, RZ, 0x1 ;  /* 0x00000001ff007424 */ /* 0x000fe200078e00ff */
[----:B------:R-:W-:Y:S01]  /*3a80*/  UIADD3 UR26, UPT, UPT, UR26, 0xe0, URZ ;  /* 0x000000e01a1a7890 */ /* 0x000fe2000fffe0ff */
[----:B------:R-:W-:Y:S01]  /*3a90*/  SHF.L.U32 R3, R11, 0x1f, RZ ;  /* 0x0000001f0b037819 */ /* 0x000fe200000006ff */
[----:B------:R-:W-:-:S03]  /*3aa0*/  UMOV UR4, 0x40 ;  /* 0x0000004000047882 */ /* 0x000fc60000000000 */
[----:B------:R-:W-:Y:S01]  /*3ab0*/  UVIRTCOUNT.DEALLOC.SMPOOL 0x80 ;  /* 0x000000800000784c */ /* 0x000fe20000000000 */
[----:B--2---:R-:W-:Y:S02]  /*3ac0*/  ULEA UR8, UR8, UR4, 0x18 ;  /* 0x0000000408087291 */ /* 0x004fe4000f8ec0ff */
[----:B------:R-:W-:-:S07]  /*3ad0*/  ULEA UR4, UR30, UR26, 0x3 ;  /* 0x0000001a1e047291 */ /* 0x000fce000f8e18ff */
[----:B------:R2:W-:Y:S02]  /*3ae0*/  @P0 STS.U8 [UR8+0x1c], R0 ;  /* 0x00001c00ff000988 */ /* 0x0005e40008000008 */
[----:B------:R-:W4:Y:S02]  /*3af0*/  SYNCS.PHASECHK.TRANS64.TRYWAIT P0, [UR4], R3 ;  /* 0x00000003ff0075a7 */ /* 0x000f240008001104 */
[----:B--2-4-:R-:W-:Y:S05]  /*3b00*/  @!P0 BRA `(.L_x_68) ;  /* 0x0000006000b88947 */ /* 0x014fea0003800000 */
.L_x_155:
[----:B------:R-:W-:-:S04]  /*3b10*/  UIADD3 UR4, UPT, UPT, UR30, 0x1, URZ ;  /* 0x000000011e047890 */ /* 0x000fc8000fffe0ff */
[----:B------:R-:W-:-:S04]  /*3b20*/  UISETP.NE.AND UP0, UPT, UR4, 0x4, UPT ;  /* 0x000000040400788c */ /* 0x000fc8000bf05270 */
[----:B------:R-:W-:Y:S02]  /*3b30*/  USEL UR6, URZ, 0x1, UP0 ;  /* 0x00000001ff067887 */ /* 0x000fe40008000000 */
[----:B------:R-:W-:-:S04]  /*3b40*/  USEL UR4, UR4, URZ, UP0 ;  /* 0x000000ff04047287 */ /* 0x000fc80008000000 */
[----:B-1----:R-:W-:Y:S01]  /*3b50*/  ULEA UR5, UR4, UR26, 0x3 ;  /* 0x0000001a04057291 */ /* 0x002fe2000f8e18ff */
[----:B------:R-:W-:-:S04]  /*3b60*/  LOP3.LUT R2, R11, UR6, RZ, 0x3c, !PT ;  /* 0x000000060b027c12 */ /* 0x000fc8000f8e3cff */
[----:B--2---:R-:W-:-:S04]  /*3b70*/  SHF.L.U32 R3, R2, 0x1f, RZ ;  /* 0x0000001f02037819 */ /* 0x004fc800000006ff */
[----:B------:R-:W1:Y:S02]  /*3b80*/  SYNCS.PHASECHK.TRANS64.TRYWAIT P0, [UR5], R3 ;  /* 0x00000003ff0075a7 */ /* 0x000e640008001105 */
[----:B-1----:R-:W-:Y:S05]  /*3b90*/  @!P0 BRA `(.L_x_69) ;  /* 0x0000006000ac8947 */ /* 0x002fea0003800000 */
.L_x_157:
        /* <DEDUP_REMOVED lines=9> */
.L_x_159:
[----:B------:R-:W-:-:S04]  /*3c30*/  UIADD3 UR4, UPT, UPT, UR4, 0x1, URZ ;  /* 0x0000000104047890 */ /* 0x000fc8000fffe0ff */
[----:B------:R-:W-:-:S04]  /*3c40*/  UISETP.NE.AND UP0, UPT, UR4, 0x4, UPT ;  /* 0x000000040400788c */ /* 0x000fc8000bf05270 */
[----:B------:R-:W-:Y:S02]  /*3c50*/  USEL UR5, URZ, 0x1, UP0 ;  /* 0x00000001ff057887 */ /* 0x000fe40008000000 */
[----:B------:R-:W-:-:S04]  /*3c60*/  USEL UR4, UR4, URZ, UP0 ;  /* 0x000000ff04047287 */ /* 0x000fc80008000000 */
[----:B------:R-:W-:Y:S01]  /*3c70*/  ULEA UR4, UR4, UR26, 0x3 ;  /* 0x0000001a04047291 */ /* 0x000fe2000f8e18ff */
[----:B-1----:R-:W-:-:S04]  /*3c80*/  LOP3.LUT R3, R2, UR5, RZ, 0x3c, !PT ;  /* 0x0000000502037c12 */ /* 0x002fc8000f8e3cff */
[----:B------:R-:W-:-:S04]  /*3c90*/  SHF.L.U32 R3, R3, 0x1f, RZ ;  /* 0x0000001f03037819 */ /* 0x000fc800000006ff */
[----:B------:R-:W1:Y:S02]  /*3ca0*/  SYNCS.PHASECHK.TRANS64.TRYWAIT P0, [UR4], R3 ;  /* 0x00000003ff0075a7 */ /* 0x000e640008001104 */
[----:B-1----:R-:W-:Y:S05]  /*3cb0*/  @!P0 BRA `(.L_x_71) ;  /* 0x0000006000948947 */ /* 0x002fea0003800000 */
.L_x_161:
[----:B------:R-:W-:Y:S01]  /*3cc0*/  NOP ;  /* 0x0000000000007918 */ /* 0x000fe20000000000 */
[----:B-1----:R-:W1:Y:S01]  /*3cd0*/  LDS R0, [UR8+0x14] ;  /* 0x00001408ff007984 */ /* 0x002e620008000800 */
[----:B------:R-:W-:Y:S01]  /*3ce0*/  ULOP3.LUT UR4, UR42, 0xffff, URZ, 0xc0, !UPT ;  /* 0x0000ffff2a047892 */ /* 0x000fe2000f8ec0ff */
[----:B------:R-:W-:Y:S01]  /*3cf0*/  UMOV UR5, 0xffff ;  /* 0x0000ffff00057882 */ /* 0x000fe20000000000 */
[----:B------:R-:W-:Y:S02]  /*3d00*/  UMOV UR6, 0x1 ;  /* 0x0000000100067882 */ /* 0x000fe40000000000 */
[----:B------:R-:W-:-:S04]  /*3d10*/  USHF.R.U32.HI UR4, URZ, 0x5, UR4 ;  /* 0x00000005ff047899 */ /* 0x000fc80008011604 */
[----:B------:R-:W-:Y:S02]  /*3d20*/  USHF.L.U32 UR5, UR5, UR4, URZ ;  /* 0x0000000405057299 */ /* 0x000fe400080006ff */
[----:B------:R-:W-:-:S04]  /*3d30*/  USHF.L.U32 UR4, UR6, UR4, URZ ;  /* 0x0000000406047299 */ /* 0x000fc800080006ff */
[----:B-1----:R-:W-:-:S04]  /*3d40*/  LOP3.LUT R0, R0, UR5, RZ, 0xc0, !PT ;  /* 0x0000000500007c12 */ /* 0x002fc8000f8ec0ff */
[----:B------:R-:W-:-:S13]  /*3d50*/  ISETP.NE.AND P0, PT, R0, UR5, PT ;  /* 0x0000000500007c0c */ /* 0x000fda000bf05270 */
[----:B------:R-:W-:Y:S05]  /*3d60*/  @P0 BRA `(.L_x_72) ;  /* 0x0000000000580947 */ /* 0x000fea0003800000 */
[----:B------:R-:W1:Y:S02]  /*3d70*/  LDS R0, [UR8+0x18] ;  /* 0x00001808ff007984 */ /* 0x000e640008000800 */
[----:B-1----:R-:W-:-:S04]  /*3d80*/  LOP3.LUT R0, R0, UR4, RZ, 0xc0, !PT ;  /* 0x0000000400007c12 */ /* 0x002fc8000f8ec0ff */
[----:B------:R-:W-:-:S13]  /*3d90*/  ISETP.NE.AND P0, PT, R0, UR4, PT ;  /* 0x0000000400007c0c */ /* 0x000fda000bf05270 */
[----:B------:R-:W-:Y:S05]  /*3da0*/  @P0 BRA `(.L_x_73) ;  /* 0x00000000003c0947 */ /* 0x000fea0003800000 */
[----:B------:R-:W1:Y:S01]  /*3db0*/  S2R R2, SR_LANEID ;  /* 0x0000000000027919 */ /* 0x000e620000000000 */
[----:B------:R-:W-:Y:S01]  /*3dc0*/  ULOP3.LUT UR5, URZ, UR5, URZ, 0x33, !UPT ;  /* 0x00000005ff057292 */ /* 0x000fe2000f8e33ff */
[----:B------:R-:W-:Y:S01]  /*3dd0*/  LOP3.LUT R4, RZ, UR4, RZ, 0x33, !PT ;  /* 0x00000004ff047c12 */ /* 0x000fe2000f8e33ff */
[----:B------:R-:W-:Y:S02]  /*3de0*/  VOTEU.ANY UR4, UPT, PT ;  /* 0x0000000000047886 */ /* 0x000fe400038e0100 */
[----:B------:R-:W-:Y:S01]  /*3df0*/  UFLO.U32 UR4, UR4 ;  /* 0x00000004000472bd */ /* 0x000fe200080e0000 */
[----:B------:R-:W2:Y:S01]  /*3e00*/  REDUX UR6, R4 ;  /* 0x00000000040673c4 */ /* 0x000ea20000000000 */
[----:B------:R-:W-:-:S06]  /*3e10*/  IMAD.U32 R0, RZ, RZ, UR5 ;  /* 0x00000005ff007e24 */ /* 0x000fcc000f8e00ff */
[----:B------:R4:W-:Y:S01]  /*3e20*/  UTCATOMSWS.AND URZ, UR5 ;  /* 0x0000000500ff79e3 */ /* 0x0009e20008000000 */
[----:B------:R-:W3:Y:S01]  /*3e30*/  REDUX UR7, R0 ;  /* 0x00000000000773c4 */ /* 0x000ee20000000000 */
[----:B-1----:R-:W-:Y:S01]  /*3e40*/  ISETP.EQ.U32.AND P0, PT, R2, UR4, PT ;  /* 0x0000000402007c0c */ /* 0x002fe2000bf02070 */
[----:B--2---:R-:W-:Y:S01]  /*3e50*/  IMAD.U32 R2, RZ, RZ, UR6 ;  /* 0x00000006ff027e24 */ /* 0x004fe2000f8e00ff */
[----:B---3--:R-:W-:-:S11]  /*3e60*/  MOV R3, UR7 ;  /* 0x0000000700037c02 */ /* 0x008fd60008000f00 */
[----:B------:R4:W-:Y:S04]  /*3e70*/  @P0 ATOMS.AND RZ, [UR8+0x14], R3 ;  /* 0x00001403ffff098c */ /* 0x0009e8000a800008 */
[----:B------:R4:W-:Y:S01]  /*3e80*/  @P0 ATOMS.AND RZ, [UR8+0x18], R2 ;  /* 0x00001802ffff098c */ /* 0x0009e2000a800008 */
[----:B------:R-:W-:Y:S05]  /*3e90*/  BRA `(.L_x_74) ;  /* 0x0000000000147947 */ /* 0x000fea0003800000 */
.L_x_73:
[----:B------:R-:W-:Y:S02]  /*3ea0*/  MOV R2, 0x3ec0 ;  /* 0x00003ec000027802 */ /* 0x000fe40000000f00 */
[----:B---3-5:R-:W-:Y:S05]  /*3eb0*/  CALL.REL.NOINC `($__internal_0_$__cuda_sm10x_tcgen05_guardrail_trap_col_being_dealloced_not_returned_by_alloc) ;  /* 0x0000006400787944 */ /* 0x028fea0003c00000 */
[----:B------:R-:W-:Y:S05]  /*3ec0*/  BRA `(.L_x_74) ;  /* 0x0000000000087947 */ /* 0x000fea0003800000 */
.L_x_72:
[----:B------:R-:W-:Y:S02]  /*3ed0*/  MOV R2, 0x3ef0 ;  /* 0x00003ef000027802 */ /* 0x000fe40000000f00 */
[----:B---3-5:R-:W-:Y:S05]  /*3ee0*/  CALL.REL.NOINC `($__internal_2_$__cuda_sm10x_tcgen05_guardrail_trap_unallocated_columns_being_dealloced) ;  /* 0x0000006400847944 */ /* 0x028fea0003c00000 */
.L_x_74:
[----:B------:R-:W-:Y:S01]  /*3ef0*/  NOP ;  /* 0x0000000000007918 */ /* 0x000fe20000000000 */
[----:B----4-:R-:W-:Y:S05]  /*3f00*/  EXIT ;  /* 0x000000000000794d */ /* 0x010fea0003800000 */
.L_x_56:
[----:B------:R-:W-:-:S09]  /*3f10*/  UISETP.NE.OR UP0, UPT, UR18, 0x3, !UP3 ;  /* 0x000000031200788c */ /* 0x000fd2000df05670 */
[----:B------:R-:W-:Y:S05]  /*3f20*/  BRA.U UP0, `(.L_x_75) ;  /* 0x0000001100847547 */ /* 0x000fea000b800000 */
[----:B------:R-:W2:Y:S01]  /*3f30*/  LDCU.64 UR4, c[0x0][0x888] ;  /* 0x00011100ff0477ac */ /* 0x000ea20008000a00 */
[----:B------:R-:W3:Y:S01]  /*3f40*/  S2UR UR8, SR_CgaCtaId ;  /* 0x00000000000879c3 */ /* 0x000ee20000008800 */
[----:B------:R-:W-:Y:S02]  /*3f50*/  HFMA2 R9, -RZ, RZ, 0, 0 ;  /* 0x00000000ff097431 */ /* 0x000fe400000001ff */
[----:B------:R-:W-:Y:S01]  /*3f60*/  IMAD.MOV.U32 R11, RZ, RZ, 0x1 ;  /* 0x00000001ff0b7424 */ /* 0x000fe200078e00ff */
[----:B------:R-:W4:Y:S01]  /*3f70*/  LDCU UR40, c[0x0][0x370] ;  /* 0x00006e00ff2877ac */ /* 0x000f220008000800 */
[----:B------:R-:W-:Y:S01]  /*3f80*/  IMAD.MOV.U32 R10, RZ, RZ, RZ ;  /* 0x000000ffff0a7224 */ /* 0x000fe200078e00ff */
[----:B------:R-:W-:Y:S01]  /*3f90*/  MOV R3, 0x1000 ;  /* 0x0000100000037802 */ /* 0x000fe20000000f00 */
[----:B------:R-:W4:Y:S01]  /*3fa0*/  LDCU.128 UR44, c[0x0][0xb10] ;  /* 0x00016200ff2c77ac */ /* 0x000f220008000c00 */
[----:B------:R-:W1:Y:S01]  /*3fb0*/  LDC.64 R12, c[0x0][0x348] ;  /* 0x0000d200ff0c7b82 */ /* 0x000e620000000a00 */
[----:B------:R-:W3:Y:S01]  /*3fc0*/  LDCU UR37, c[0x0][0x374] ;  /* 0x00006e80ff2577ac */ /* 0x000ee20008000800 */
[----:B------:R-:W3:Y:S01]  /*3fd0*/  LDCU.64 UR38, c[0x0][0x890] ;  /* 0x00011200ff2677ac */ /* 0x000ee20008000a00 */
[----:B------:R-:W3:Y:S01]  /*3fe0*/  LDCU UR15, c[0x0][0xb0c] ;  /* 0x00016180ff0f77ac */ /* 0x000ee20008000800 */
[----:B--2---:R-:W-:Y:S01]  /*3ff0*/  UISETP.NE.U32.AND UP0, UPT, UR4, URZ, UPT ;  /* 0x000000ff0400728c */ /* 0x004fe2000bf05070 */
[----:B------:R-:W2:Y:S01]  /*4000*/  LDCU UR54, c[0x0][0xb20] ;  /* 0x00016400ff3677ac */ /* 0x000ea20008000800 */
[----:B------:R-:W2:Y:S01]  /*4010*/  LDCU UR4, c[0x0][0xb30] ;  /* 0x00016600ff0477ac */ /* 0x000ea20008000800 */
[----:B------:R-:W-:Y:S01]  /*4020*/  UMOV UR21, 0x400 ;  /* 0x0000040000157882 */ /* 0x000fe20000000000 */
[----:B----4-:R-:W-:-:S02]  /*4030*/  UIMAD.WIDE.U32 UR52, UR40, UR44, URZ ;  /* 0x0000002c283472a5 */ /* 0x010fc4000f8e00ff */
[----:B---3--:R-:W-:Y:S02]  /*4040*/  UIMAD.WIDE.U32 UR6, UR37, UR47, URZ ;  /* 0x0000002f250672a5 */ /* 0x008fe4000f8e00ff */
[----:B------:R-:W-:Y:S02]  /*4050*/  ULEA UR21, UR8, UR21, 0x18 ;  /* 0x0000001508157291 */ /* 0x000fe4000f8ec0ff */
[----:B------:R-:W-:Y:S02]  /*4060*/  USEL UR41, URZ, 0x1, UP6 ;  /* 0x00000001ff297887 */ /* 0x000fe4000b000000 */
[----:B------:R-:W-:Y:S02]  /*4070*/  UISETP.NE.U32.AND UP6, UPT, UR38, URZ, UPT ;  /* 0x000000ff2600728c */ /* 0x000fe4000bfc5070 */
[----:B------:R-:W-:Y:S02]  /*4080*/  UIADD3 UR43, UPT, UPT, UR21, 0x68, URZ ;  /* 0x00000068152b7890 */ /* 0x000fe4000fffe0ff */
[----:B------:R-:W-:-:S02]  /*4090*/  UIADD3 UR33, UPT, UPT, UR21, 0x50, URZ ;  /* 0x0000005015217890 */ /* 0x000fc4000fffe0ff */
[----:B------:R-:W-:Y:S02]  /*40a0*/  UIADD3 UR25, UPT, UPT, UR21, 0x58, URZ ;  /* 0x0000005815197890 */ /* 0x000fe4000fffe0ff */
[----:B------:R-:W-:Y:S02]  /*40b0*/  UIADD3 UR17, UPT, UPT, UR21, 0x60, URZ ;  /* 0x0000006015117890 */ /* 0x000fe4000fffe0ff */
[----:B------:R-:W-:Y:S02]  /*40c0*/  UISETP.NE.AND.EX UP5, UPT, UR5, URZ, UPT, UP0 ;  /* 0x000000ff0500728c */ /* 0x000fe4000bfa5300 */
[----:B------:R-:W-:Y:S01]  /*40d0*/  UISETP.NE.AND UP0, UPT, UR42, 0x1, UPT ;  /* 0x000000012a00788c */ /* 0x000fe2000bf05270 */
[----:B------:R-:W-:Y:S01]  /*40e0*/  UMOV UR52, UR53 ;  /* 0x0000003500347c82 */ /* 0x000fe20008000000 */
[----:B------:R-:W-:Y:S01]  /*40f0*/  UMOV UR51, UR7 ;  /* 0x0000000700337c82 */ /* 0x000fe20008000000 */
[----:B------:R-:W-:Y:S02]  /*4100*/  UISETP.NE.AND UP0, UPT, UR15, 0x1, UPT ;  /* 0x000000010f00788c */ /* 0x000fe4000bf05270 */
[----:B------:R-:W-:-:S02]  /*4110*/  UPLOP3.LUT UP4, UPT, UPT, UPT, UPT, 0x40, 0x4 ;  /* 0x000000000004789c */ /* 0x000fc40003f8e870 */
[----:B------:R-:W-:Y:S01]  /*4120*/  UISETP.GE.AND UP2, UPT, UR42, 0x1, UPT ;  /* 0x000000012a00788c */ /* 0x000fe2000bf46270 */
[----:B------:R-:W3:Y:S01]  /*4130*/  LDCU.64 UR22, c[0x0][0xb28] ;  /* 0x00016500ff1677ac */ /* 0x000ee20008000a00 */
[----:B------:R-:W-:Y:S02]  /*4140*/  UISETP.NE.AND.EX UP6, UPT, UR39, URZ, UPT, UP6 ;  /* 0x000000ff2700728c */ /* 0x000fe4000bfc5360 */
[----:B------:R-:W-:Y:S02]  /*4150*/  UPRMT UR43, UR8, 0x654, UR43 ;  /* 0x00000654082b7896 */ /* 0x000fe4000800002b */
[----:B------:R-:W-:Y:S02]  /*4160*/  UPRMT UR50, UR8, 0x654, UR33 ;  /* 0x0000065408327896 */ /* 0x000fe40008000021 */
[----:B------:R-:W-:Y:S02]  /*4170*/  UPRMT UR49, UR8, 0x654, UR25 ;  /* 0x0000065408317896 */ /* 0x000fe40008000019 */
[----:B------:R-:W-:-:S02]  /*4180*/  UPRMT UR48, UR8, 0x654, UR17 ;  /* 0x0000065408307896 */ /* 0x000fc40008000011 */
[----:B------:R-:W-:Y:S02]  /*4190*/  USHF.R.U32.HI UR52, URZ, UR45, UR52 ;  /* 0x0000002dff347299 */ /* 0x000fe40008011634 */
[----:B--2---:R-:W-:Y:S02]  /*41a0*/  USHF.R.U32.HI UR51, URZ, UR54, UR51 ;  /* 0x00000036ff337299 */ /* 0x004fe40008011633 */
[----:B------:R-:W-:Y:S02]  /*41b0*/  UISETP.NE.AND UP0, UPT, UR46, 0x1, UPT ;  /* 0x000000012e00788c */ /* 0x000fe4000bf05270 */
[----:B-1----:R-:W-:-:S11]  /*41c0*/  UISETP.NE.AND UP3, UPT, UR4, 0x1, UPT ;  /* 0x000000010400788c */ /* 0x002fd6000bf65270 */
.L_x_86:
[C---:B------:R-:W-:Y:S02]  /*41d0*/  LEA R8, R10.reuse, UR21, 0x3 ;  /* 0x000000150a087c11 */ /* 0x040fe4000f8e18ff */
[----:B------:R-:W-:Y:S02]  /*41e0*/  SHF.L.U32 R5, R9, 0x1f, RZ ;  /* 0x0000001f09057819 */ /* 0x000fe400000006ff */
[----:B------:R-:W-:Y:S02]  /*41f0*/  LEA R6, R10, UR21, 0x4 ;  /* 0x000000150a067c11 */ /* 0x000fe4000f8e20ff */
[----:B-1----:R-:W1:Y:S02]  /*4200*/  SYNCS.PHASECHK.TRANS64.TRYWAIT P0, [R8+URZ+0xa0], R5 ;  /* 0x0000a005080075a7 */ /* 0x002e6400080011ff */
[----:B-1----:R-:W-:Y:S05]  /*4210*/  @!P0 BRA `(.L_x_76) ;  /* 0x0000005c00548947 */ /* 0x002fea0003800000 */
.L_x_162:
[----:B-1----:R-:W1:Y:S01]  /*4220*/  LDS.128 R4, [R6+0x130] ;  /* 0x0001300006047984 */ /* 0x002e620000000c00 */
[----:B------:R-:W-:Y:S01]  /*4230*/  UISETP.GE.AND UP0, UPT, UR42, 0x1, UPT ;  /* 0x000000012a00788c */ /* 0x000fe2000bf06270 */
[----:B------:R-:W-:Y:S01]  /*4240*/  @!PT LDS RZ, [RZ] ;  /* 0x00000000fffff984 */ /* 0x000fe20000000800 */
[----:B------:R-:W-:Y:S01]  /*4250*/  @!PT LDS RZ, [RZ] ;  /* 0x00000000fffff984 */ /* 0x000fe20000000800 */
[----:B------:R-:W-:Y:S01]  /*4260*/  @!PT LDS RZ, [RZ] ;  /* 0x00000000fffff984 */ /* 0x000fe20000000800 */
[----:B------:R-:W-:Y:S01]  /*4270*/  @!PT LDS RZ, [RZ] ;  /* 0x00000000fffff984 */ /* 0x000fe20000000800 */
[----:B------:R2:W-:Y:S06]  /*4280*/  MEMBAR.ALL.CTA ;  /* 0x0000000000007992 */ /* 0x0005ec0000008000 */
[----:B--2---:R-:W2:Y:S01]  /*4290*/  FENCE.VIEW.ASYNC.S ;  /* 0x00000000000073c6 */ /* 0x004ea20000000000 */
[----:B-1----:R-:W-:Y:S11]  /*42a0*/  LOP3.LUT P0, RZ, R6, 0x1, RZ, 0xc0, !PT ;  /* 0x0000000106ff7812 */ /* 0x002ff6000780c0ff */
[----:B------:R-:W-:Y:S02]  /*42b0*/  @!UPT UIADD3 URZ, UPT, UPT, URZ, URZ, URZ ;  /* 0x000000fffffff290 */ /* 0x000fe4000fffe0ff */
[----:B--2---:R-:W-:Y:S01]  /*42c0*/  VOTEU.ANY UP2, P0 ;  /* 0x0000000000ff7886 */ /* 0x004fe20000040100 */
[----:B------:R-:W-:Y:S11]  /*42d0*/  PLOP3.LUT P0, PT, PT, PT, UP2, 0x80, 0x8 ;  /* 0x000000000008781c */ /* 0x000ff60003f0f028 */
[----:B------:R-:W-:Y:S02]  /*42e0*/  @!UPT UIADD3 URZ, UPT, UPT, URZ, URZ, URZ ;  /* 0x000000fffffff290 */ /* 0x000fe4000fffe0ff */
[----:B------:R-:W-:Y:S02]  /*42f0*/  @P0 SHF.R.U32.HI R0, RZ, 0x10, R5 ;  /* 0x00000010ff000819 */ /* 0x000fe40000011605 */
[----:B------:R-:W-:Y:S02]  /*4300*/  @P0 MOV R2, R4 ;  /* 0x0000000400020202 */ /* 0x000fe40000000f00 */
[----:B------:R-:W-:Y:S01]  /*4310*/  @P0 R2UR UR4, R0 ;  /* 0x00000000000402ca */ /* 0x000fe200000e0000 */
[----:B------:R-:W-:Y:S01]  /*4320*/  VIADD R0, R8, 0xb0 ;  /* 0x000000b008007836 */ /* 0x000fe20000000000 */
[----:B------:R-:W-:Y:S02]  /*4330*/  @P0 LOP3.LUT R4, R5, 0xffff, RZ, 0xc0, !PT ;  /* 0x0000ffff05040812 */ /* 0x000fe400078ec0ff */
[----:B------:R-:W-:Y:S02]  /*4340*/  @P0 R2UR UR6, R2 ;  /* 0x00000000020602ca */ /* 0x000fe400000e0000 */
[----:B------:R-:W-:Y:S02]  /*4350*/  PRMT R0, RZ, 0x654, R0 ;  /* 0x00000654ff007816 */ /* 0x000fe40000000000 */
[----:B------:R-:W-:Y:S02]  /*4360*/  @P0 R2UR UR5, R4 ;  /* 0x00000000040502ca */ /* 0x000fe400000e0000 */
[----:B------:R1:W-:Y:S03]  /*4370*/  SYNCS.ARRIVE.TRANS64.RED.A1T0 RZ, [R0+URZ], RZ ;  /* 0x000000ff00ff79a7 */ /* 0x0003e600081004ff */
[----:B------:R-:W-:Y:S04]  /*4380*/  @UP2 UMOV UR29, UR4 ;  /* 0x00000004001d2c82 */ /* 0x000fe80008000000 */
[----:B------:R-:W-:Y:S04]  /*4390*/  @UP2 UMOV UR14, UR6 ;  /* 0x00000006000e2c82 */ /* 0x000fe80008000000 */
[----:B------:R-:W-:Y:S01]  /*43a0*/  @UP2 UMOV UR13, UR5 ;  /* 0x00000005000d2c82 */ /* 0x000fe20008000000 */
[----:B------:R-:W-:Y:S05]  /*43b0*/  BRA.U !UP0, `(.L_x_77) ;  /* 0x0000000108c07547 */ /* 0x000fea000b800000 */
[----:B------:R-:W-:Y:S02]  /*43c0*/  UIMAD.WIDE.U32 UR18, UR13, UR47, URZ ;  /* 0x0000002f0d1272a5 */ /* 0x000fe4000f8e00ff */
[----:B------:R-:W-:Y:S02]  /*43d0*/  UP2UR UR16, UPR, URZ, 0x4 ;  /* 0x00000004ff107883 */ /* 0x000fe40008000000 */
[----:B------:R-:W-:Y:S02]  /*43e0*/  UISETP.NE.AND UP2, UPT, UR46, 0x1, UPT ;  /* 0x000000012e00788c */ /* 0x000fe4000bf45270 */
[----:B------:R-:W-:Y:S02]  /*43f0*/  UIMAD.WIDE.U32 UR26, UR14, UR44, URZ ;  /* 0x0000002c0e1a72a5 */ /* 0x000fe4000f8e00ff */
[----:B------:R-:W-:Y:S02]  /*4400*/  USEL UR4, UR37, UR51, !UP2 ;  /* 0x0000003325047287 */ /* 0x000fe4000d000000 */
[----:B------:R-:W-:Y:S02]  /*4410*/  UISETP.NE.AND UP0, UPT, UR15, 0x1, UPT ;  /* 0x000000010f00788c */ /* 0x000fe4000bf05270 */
[----:B------:R-:W-:Y:S02]  /*4420*/  UP2UR UR20, UPR, URZ, 0x2 ;  /* 0x00000002ff147883 */ /* 0x000fe40008000000 */
[----:B------:R-:W-:Y:S02]  /*4430*/  UISETP.NE.AND UP1, UPT, UR42, 0x1, UPT ;  /* 0x000000012a00788c */ /* 0x000fe4000bf25270 */
[----:B---3--:R-:W-:Y:S02]  /*4440*/  UIMAD.WIDE.U32 UR8, UR4, UR22, URZ ;  /* 0x00000016040872a5 */ /* 0x008fe4000f8e00ff */
[----:B------:R-:W-:Y:S01]  /*4450*/  USEL UR7, UR40, UR52, !UP0 ;  /* 0x0000003428077287 */ /* 0x000fe2000c000000 */
[----:B------:R-:W-:Y:S02]  /*4460*/  UMOV UR5, UR19 ;  /* 0x0000001300057c82 */ /* 0x000fe40008000000 */
[----:B------:R-:W-:Y:S02]  /*4470*/  USHF.R.U32.HI UR6, URZ, UR54, UR5 ;  /* 0x00000036ff067299 */ /* 0x000fe40008011605 */
[----:B------:R-:W-:Y:S02]  /*4480*/  UIMAD.WIDE.U32 UR10, UR7, UR22, URZ ;  /* 0x00000016070a72a5 */ /* 0x000fe4000f8e00ff */
[----:B------:R-:W-:Y:S02]  /*4490*/  USEL UR6, UR13, UR6, !UP2 ;  /* 0x000000060d067287 */ /* 0x000fe4000d000000 */
[----:B------:R-:W-:Y:S01]  /*44a0*/  UISETP.NE.AND UP2, UPT, UR16, URZ, UPT ;  /* 0x000000ff1000728c */ /* 0x000fe2000bf45270 */
[----:B------:R-:W-:Y:S02]  /*44b0*/  UMOV UR5, UR27 ;  /* 0x0000001b00057c82 */ /* 0x000fe40008000000 */
[----:B------:R-:W-:Y:S03]  /*44c0*/  USHF.R.U32.HI UR12, URZ, UR45, UR5 ;  /* 0x0000002dff0c7299 */ /* 0x000fe60008011605 */
[----:B------:R-:W-:Y:S02]  /*44d0*/  UMOV UR5, UR9 ;  /* 0x0000000900057c82 */ /* 0x000fe40008000000 */
[----:B------:R-:W-:Y:S03]  /*44e0*/  @UP1 USHF.R.U32.HI UR4, URZ, UR23, UR5 ;  /* 0x00000017ff041299 */ /* 0x000fe60008011605 */
[----:B------:R-:W-:Y:S01]  /*44f0*/  UMOV UR5, UR11 ;  /* 0x0000000b00057c82 */ /* 0x000fe20008000000 */
[----:B------:R-:W-:Y:S02]  /*4500*/  UIMAD UR4, UR42, UR4, URZ ;  /* 0x000000042a0472a4 */ /* 0x000fe4000f8e02ff */
[----:B------:R-:W-:Y:S02]  /*4510*/  @UP1 USHF.R.U32.HI UR7, URZ, UR23, UR5 ;  /* 0x00000017ff071299 */ /* 0x000fe40008011605 */
[----:B------:R-:W-:Y:S02]  /*4520*/  USEL UR5, UR14, UR12, !UP0 ;  /* 0x0000000c0e057287 */ /* 0x000fe4000c000000 */
[----:B------:R-:W-:Y:S02]  /*4530*/  UIMAD.WIDE.U32 UR10, UR6, UR22, URZ ;  /* 0x00000016060a72a5 */ /* 0x000fe4000f8e00ff */
[----:B------:R-:W-:Y:S02]  /*4540*/  UIMAD UR8, UR42, UR7, URZ ;  /* 0x000000072a0872a4 */ /* 0x000fe4000f8e02ff */
[----:B------:R-:W-:Y:S03]  /*4550*/  UISETP.GE.AND UP0, UPT, UR6, UR4, UPT ;  /* 0x000000040600728c */ /* 0x000fe6000bf06270 */
[----:B------:R-:W-:Y:S01]  /*4560*/  UMOV UR4, UR11 ;  /* 0x0000000b00047c82 */ /* 0x000fe20008000000 */
[----:B------:R-:W-:Y:S02]  /*4570*/  UISETP.GE.OR UP0, UPT, UR5, UR8, UP0 ;  /* 0x000000080500728c */ /* 0x000fe40008706670 */
[----:B------:R-:W-:Y:S02]  /*4580*/  USHF.R.U32.HI UR4, URZ, UR23, UR4 ;  /* 0x00000017ff047299 */ /* 0x000fe40008011604 */
[----:B------:R-:W-:Y:S02]  /*4590*/  UIMAD.WIDE.U32 UR8, UR5, UR22, URZ ;  /* 0x00000016050872a5 */ /* 0x000fe4000f8e00ff */
[----:B------:R-:W-:Y:S04]  /*45a0*/  USEL UR10, UR6, UR4, !UP1 ;  /* 0x00000004060a7287 */ /* 0x000fe8000c800000 */
[----:B------:R-:W-:Y:S01]  /*45b0*/  UIADD3 UR11, UPT, UPT, -UR10, URZ, URZ ;  /* 0x000000ff0a0b7290 */ /* 0x000fe2000fffe1ff */
[----:B------:R-:W-:Y:S02]  /*45c0*/  @!UP0 UMOV UR4, UR9 ;  /* 0x0000000900048c82 */ /* 0x000fe40008000000 */
[----:B------:R-:W-:Y:S02]  /*45d0*/  @!UP0 USHF.R.U32.HI UR4, URZ, UR23, UR4 ;  /* 0x00000017ff048299 */ /* 0x000fe40008011604 */
[----:B------:R-:W-:Y:S02]  /*45e0*/  UIMAD UR8, UR42, UR11, UR6 ;  /* 0x0000000b2a0872a4 */ /* 0x000fe4000f8e0206 */
[----:B------:R-:W-:Y:S02]  /*45f0*/  @!UP0 USEL UR4, UR5, UR4, !UP1 ;  /* 0x0000000405048287 */ /* 0x000fe4000c800000 */
[----:B------:R-:W-:Y:S02]  /*4600*/  UISETP.NE.AND UP1, UPT, UR20, URZ, UPT ;  /* 0x000000ff1400728c */ /* 0x000fe4000bf25270 */
[----:B------:R-:W-:Y:S02]  /*4610*/  @!UP0 UIMAD UR8, UR7, UR8, UR4 ;  /* 0x00000008070882a4 */ /* 0x000fe4000f8e0204 */
[----:B------:R-:W-:Y:S02]  /*4620*/  @!UP0 UIADD3 UR9, UPT, UPT, UR10, -UR4, URZ ;  /* 0x800000040a098290 */ /* 0x000fe4000fffe0ff */
[----:B------:R-:W-:Y:S02]  /*4630*/  UIADD3 UR4, UPT, UPT, -UR5, URZ, URZ ;  /* 0x000000ff05047290 */ /* 0x000fe4000fffe1ff */
[----:B------:R-:W-:Y:S02]  /*4640*/  UIADD3 UR7, UPT, UPT, -UR6, URZ, URZ ;  /* 0x000000ff06077290 */ /* 0x000fe4000fffe1ff */
[----:B------:R-:W-:Y:S02]  /*4650*/  @!UP0 UIMAD UR6, UR9, UR42, UR5 ;  /* 0x0000002a090682a4 */ /* 0x000fe4000f8e0205 */
[----:B------:R-:W-:Y:S02]  /*4660*/  UIMAD UR14, UR15, UR4, UR14 ;  /* 0x000000040f0e72a4 */ /* 0x000fe4000f8e020e */
[----:B------:R-:W-:Y:S01]  /*4670*/  UIMAD UR13, UR46, UR7, UR13 ;  /* 0x000000072e0d72a4 */ /* 0x000fe2000f8e020d */
[----:B------:R-:W-:Y:S02]  /*4680*/  @!UP0 UMOV UR5, UR8 ;  /* 0x0000000800058c82 */ /* 0x000fe40008000000 */
[----:B------:R-:W-:Y:S02]  /*4690*/  UIMAD UR14, UR5, UR15, UR14 ;  /* 0x0000000f050e72a4 */ /* 0x000fe4000f8e020e */
[----:B------:R-:W-:Y:S11]  /*46a0*/  UIMAD UR13, UR6, UR46, UR13 ;  /* 0x0000002e060d72a4 */ /* 0x000ff6000f8e020d */
[----:B------:R-:W-:Y:S01]  /*46b0*/  @!UPT UIADD3 URZ, UPT, UPT, URZ, URZ, URZ ;  /* 0x000000fffffff290 */ /* 0x000fe2000fffe0ff */
.L_x_77:
[----:B------:R-:W2:Y:S01]  /*46c0*/  @!UP3 LDCU.128 UR8, c[0x0][0xb10] ;  /* 0x00016200ff08b7ac */ /* 0x000ea20008000c00 */
[----:B------:R-:W-:Y:S02]  /*46d0*/  ISETP.NE.U32.AND P0, PT, RZ, UR38, PT ;  /* 0x00000026ff007c0c */ /* 0x000fe4000bf05070 */
[----:B------:R-:W-:Y:S02]  /*46e0*/  SHF.L.U32 R4, R11, 0x1f, RZ ;  /* 0x0000001f0b047819 */ /* 0x000fe400000006ff */
[----:B------:R-:W-:Y:S01]  /*46f0*/  ISETP.NE.AND.EX P0, PT, RZ, UR39, PT, P0 ;  /* 0x00000027ff007c0c */ /* 0x000fe2000bf05300 */
[----:B------:R-:W4:Y:S01]  /*4700*/  @!UP3 LDCU UR5, c[0x0][0xb0c] ;  /* 0x00016180ff05b7ac */ /* 0x000f220008000800 */
[----:B------:R-:W-:Y:S02]  /*4710*/  USHF.L.U32 UR35, UR30, 0x6, URZ ;  /* 0x000000061e237899 */ /* 0x000fe400080006ff */
[----:B------:R-:W-:Y:S02]  /*4720*/  USHF.L.U32 UR34, UR31, 0x8, URZ ;  /* 0x000000081f227899 */ /* 0x000fe400080006ff */
[----:B--2---:R-:W-:Y:S07]  /*4730*/  UIMAD.WIDE.U32 UR6, UR14, UR8, URZ ;  /* 0x000000080e0672a5 */ /* 0x004fee000f8e00ff */
[----:B------:R-:W-:Y:S01]  /*4740*/  @!UP3 UMOV UR4, UR7 ;  /* 0x000000070004bc82 */ /* 0x000fe20008000000 */
[----:B----4-:R-:W-:Y:S02]  /*4750*/  @!UP3 UISETP.NE.AND UP0, UPT, UR5, 0x1, UPT ;  /* 0x000000010500b88c */ /* 0x010fe4000bf05270 */
[----:B------:R-:W-:Y:S02]  /*4760*/  @!UP3 USHF.R.U32.HI UR4, URZ, UR9, UR4 ;  /* 0x00000009ff04b299 */ /* 0x000fe40008011604 */
[----:B------:R-:W-:Y:S02]  /*4770*/  UIMAD.WIDE.U32 UR6, UR13, UR11, URZ ;  /* 0x0000000b0d0672a5 */ /* 0x000fe4000f8e00ff */
[----:B------:R-:W-:Y:S02]  /*4780*/  @!UP3 USEL UR8, UR14, UR4, !UP0 ;  /* 0x000000040e08b287 */ /* 0x000fe4000c000000 */
[----:B------:R-:W-:Y:S03]  /*4790*/  @!UP3 UISETP.NE.AND UP0, UPT, UR10, 0x1, UPT ;  /* 0x000000010a00b88c */ /* 0x000fe6000bf05270 */
[----:B------:R-:W-:Y:S02]  /*47a0*/  @!UP3 UMOV UR6, UR7 ;  /* 0x000000070006bc82 */ /* 0x000fe40008000000 */
[----:B------:R-:W2:Y:S02]  /*47b0*/  @!UP3 LDCU UR4, c[0x0][0xb20] ;  /* 0x00016400ff04b7ac */ /* 0x000ea40008000800 */
[----:B--2---:R-:W-:Y:S04]  /*47c0*/  @!UP3 USHF.R.U32.HI UR6, URZ, UR4, UR6 ;  /* 0x00000004ff06b299 */ /* 0x004fe80008011606 */
[----:B------:R-:W-:Y:S04]  /*47d0*/  @!UP3 USEL UR6, UR13, UR6, !UP0 ;  /* 0x000000060d06b287 */ /* 0x000fe8000c000000 */
[----:B------:R-:W-:Y:S02]  /*47e0*/  @!UP3 UIADD3 UR4, UPT, UPT, -UR8, UR6, URZ ;  /* 0x000000060804b290 */ /* 0x000fe4000fffe1ff */
[----:B------:R-:W-:Y:S02]  /*47f0*/  @!UP3 UIADD3 UR6, UPT, UPT, UR8, -UR6, URZ ;  /* 0x800000060806b290 */ /* 0x000fe4000fffe0ff */
[----:B------:R-:W-:Y:S02]  /*4800*/  @!UP3 UIMAD UR14, UR4, UR5, UR14 ;  /* 0x00000005040eb2a4 */ /* 0x000fe4000f8e020e */
[----:B------:R-:W-:Y:S01]  /*4810*/  @!UP3 UIMAD UR13, UR6, UR10, UR13 ;  /* 0x0000000a060db2a4 */ /* 0x000fe2000f8e020d */
[----:B------:R-:W-:Y:S11]  /*4820*/  BRA.U UP4, `(.L_x_78) ;  /* 0x0000000104107547 */ /* 0x000ff6000b800000 */
[----:B-1----:R-:W-:Y:S04]  /*4830*/  MOV R0, UR41 ;  /* 0x0000002900007c02 */ /* 0x002fe80008000f00 */
[----:B------:R-:W-:Y:S04]  /*4840*/  SHF.L.U32 R5, R0, 0x1f, RZ ;  /* 0x0000001f00057819 */ /* 0x000fe800000006ff */
[----:B------:R-:W1:Y:S02]  /*4850*/  SYNCS.PHASECHK.TRANS64.TRYWAIT P1, [UR21+0x98], R5 ;  /* 0x00009805ff0075a7 */ /* 0x000e640008021115 */
[----:B-1----:R-:W-:Y:S05]  /*4860*/  @!P1 BRA `(.L_x_79) ;  /* 0x0000005400d49947 */ /* 0x002fea0003800000 */
.L_x_78:
[----:B------:R-:W-:Y:S05]  /*4870*/  BRA.U !UP6, `(.L_x_80) ;  /* 0x000000010e387547 */ /* 0x000fea000b800000 */
[----:B------:R-:W-:Y:S01]  /*4880*/  UPLOP3.LUT UP1, UPT, UPT, UPT, UP5, 0x80, 0x8 ;  /* 0x000000000008789c */ /* 0x000fe20003f2f050 */
[----:B-1----:R-:W-:Y:S01]  /*4890*/  HFMA2 R0, -RZ, RZ, 0, 5.9604644775390625e-08 ;  /* 0x00000001ff007431 */ /* 0x002fe200000001ff */
[----:B------:R-:W1:Y:S01]  /*48a0*/  LDCU.64 UR8, c[0x0][0x358] ;  /* 0x00006b00ff0877ac */ /* 0x000e620008000a00 */
[----:B------:R-:W-:Y:S03]  /*48b0*/  IMAD.MOV.U32 R85, RZ, RZ, 0x1 ;  /* 0x00000001ff557424 */ /* 0x000fe600078e00ff */
[----:B------:R-:W-:Y:S05]  /*48c0*/  PLOP3.LUT P1, PT, PT, PT, UP1, 0x80, 0x8 ;  /* 0x000000000008781c */ /* 0x000fea0003f2f018 */
[----:B------:R-:W2:Y:S01]  /*48d0*/  @UP1 LDCU.64 UR4, c[0x0][0x888] ;  /* 0x00011100ff0417ac */ /* 0x000ea20008000a00 */
[----:B------:R-:W-:Y:S07]  /*48e0*/  @UP1 UIMAD UR6, UR36, UR38, URZ ;  /* 0x00000026240612a4 */ /* 0x000fee000f8e02ff */
[----:B------:R-:W-:Y:S01]  /*48f0*/  @!P1 PRMT R85, R0, 0x7610, R85 ;  /* 0x0000761000559816 */ /* 0x000fe20000000055 */
[----:B--2---:R-:W-:Y:S06]  /*4900*/  @UP1 UIMAD.WIDE UR4, UR6, 0x4, UR4 ;  /* 0x00000004060418a5 */ /* 0x004fec000f8e0204 */
[----:B------:R-:W-:Y:S01]  /*4910*/  IMAD.U32 R6, RZ, RZ, UR4 ;  /* 0x00000004ff067e24 */ /* 0x000fe2000f8e00ff */
[----:B------:R-:W-:Y:S04]  /*4920*/  MOV R7, UR5 ;  /* 0x0000000500077c02 */ /* 0x000fe80008000f00 */
[----:B------:R-:W2:Y:S01]  /*4930*/  @!UP1 LDCU UR4, c[0x0][0x880] ;  /* 0x00011000ff0497ac */ /* 0x000ea20008000800 */
[----:B-1---5:R4:W5:Y:S02]  /*4940*/  @P1 LDG.E R41, desc[UR8][R6.64] ;  /* 0x0000000806291981 */ /* 0x022964000c1e1900 */
[----:B--2-4-:R-:W-:Y:S07]  /*4950*/  @!P1 IMAD.U32 R41, RZ, RZ, UR4 ;  /* 0x00000004ff299e24 */ /* 0x014fee000f8e00ff */
.L_x_80:
[----:B-----5:R-:W-:Y:S01]  /*4960*/  @!P0 FSETP.EQ.AND P2, PT, R41, RZ, PT ;  /* 0x000000ff2900820b */ /* 0x020fe20003f42000 */
[----:B------:R-:W-:Y:S01]  /*4970*/  @!UPT UIADD3 URZ, UPT, UPT, URZ, URZ, URZ ;  /* 0x000000fffffff290 */ /* 0x000fe2000fffe0ff */
[----:B------:R-:W-:Y:S11]  /*4980*/  @!P0 BRA `(.L_x_81) ;  /* 0x0000000000148947 */ /* 0x000ff60003800000 */
[----:B------:R-:W-:Y:S02]  /*4990*/  LOP3.LUT P0, RZ, R85, 0xff, RZ, 0xc0, !PT ;  /* 0x000000ff55ff7812 */ /* 0x000fe4000780c0ff */
[----:B------:R-:W-:Y:S04]  /*49a0*/  PLOP3.LUT P2, PT, PT, PT, UP1, 0x80, 0x8 ;  /* 0x000000000008781c */ /* 0x000fe80003f4f018 */
[----:B------:R-:W-:Y:S07]  /*49b0*/  PLOP3.LUT P2, PT, P2, PT, PT, 0x8, 0x80 ;  /* 0x000000000080781c */ /* 0x000fee000174e170 */
[----:B------:R-:W-:Y:S11]  /*49c0*/  @P0 FSETP.EQ.AND P2, PT, R41, RZ, PT ;  /* 0x000000ff2900020b */ /* 0x000ff60003f42000 */
[----:B------:R-:W-:Y:S02]  /*49d0*/  @!UPT UIADD3 URZ, UPT, UPT, URZ, URZ, URZ ;  /* 0x000000fffffff290 */ /* 0x000fe4000fffe0ff */
.L_x_81:
[----:B------:R-:W2:Y:S01]  /*49e0*/  SYNCS.PHASECHK.TRANS64.TRYWAIT P0, [UR21+0x70], R4 ;  /* 0x00007004ff0075a7 */ /* 0x000ea20008001115 */
[----:B------:R-:W-:Y:S04]  /*49f0*/  ELECT P1, URZ, PT ;  /* 0x0000000000ff782f */ /* 0x000fe80003820000 */
[----:B------:R-:W-:Y:S01]  /*4a00*/  PLOP3.LUT P1, PT, P2, P1, PT, 0xf2, 0x2f ;  /* 0x00000000002f781c */ /* 0x000fe20001723e72 */
[----:B------:R-:W-:Y:S01]  /*4a10*/  @!UPT UIADD3 URZ, UPT, UPT, URZ, URZ, URZ ;  /* 0x000000fffffff290 */ /* 0x000fe2000fffe0ff */
[----:B--2---:R-:W-:Y:S11]  /*4a20*/  @!P0 BRA `(.L_x_82) ;  /* 0x00000054007c8947 */ /* 0x004ff60003800000 */
.L_x_165:
[----:B------:R-:W-:Y:S01]  /*4a30*/  @!P1 IADD3 R2, P0, PT, R12, 0x580, RZ ;  /* 0x000005800c029810 */ /* 0x000fe20007f1e0ff */
[----:B------:R-:W-:Y:S01]  /*4a40*/  VOTEU.ALL UP0, P1 ;  /* 0x0000000000ff7886 */ /* 0x000fe20000800000 */
[----:B------:R-:W-:Y:S01]  /*4a50*/  UMOV UR6, 0x0 ;  /* 0x0000000000067882 */ /* 0x000fe20000000000 */
[----:B------:R-:W-:Y:S01]  /*4a60*/  UMOV UR7, 0x10000000 ;  /* 0x1000000000077882 */ /* 0x000fe20000000000 */
[----:B------:R-:W-:Y:S01]  /*4a70*/  @!P1 R2UR UR5, R2 ;  /* 0x00000000020592ca */ /* 0x000fe200000e0000 */
[----:B-1----:R-:W-:Y:S01]  /*4a80*/  @!P1 IMAD.X R0, RZ, RZ, R13, P0 ;  /* 0x000000ffff009224 */ /* 0x002fe200000e060d */
[----:B------:R-:W-:Y:S01]  /*4a90*/  @!UP0 UIADD3 UR32, UPT, UPT, UR21, 0x200, URZ ;  /* 0x0000020015208890 */ /* 0x000fe2000fffe0ff */
[----:B------:R-:W-:Y:S03]  /*4aa0*/  VOTEU.ALL UP0, P1 ;  /* 0x0000000000ff7886 */ /* 0x000fe60000800000 */
[----:B------:R-:W-:Y:S01]  /*4ab0*/  @!P1 R2UR UR4, R0 ;  /* 0x00000000000492ca */ /* 0x000fe200000e0000 */
[----:B------:R-:W-:Y:S06]  /*4ac0*/  @!P1 IMAD.MOV.U32 R0, RZ, RZ, 0x1000 ;  /* 0x00001000ff009424 */ /* 0x000fec00078e00ff */
[----:B------:R-:W-:Y:S06]  /*4ad0*/  IMAD.U32 R6, RZ, RZ, UR5 ;  /* 0x00000005ff067e24 */ /* 0x000fec000f8e00ff */
[----:B------:R-:W-:Y:S01]  /*4ae0*/  IMAD.U32 R7, RZ, RZ, UR4 ;  /* 0x00000004ff077e24 */ /* 0x000fe2000f8e00ff */
[----:B------:R-:W-:Y:S04]  /*4af0*/  @!P1 R2UR UR4, R6 ;  /* 0x00000000060492ca */ /* 0x000fe800000e0000 */
[----:B------:R-:W-:Y:S11]  /*4b00*/  @!P1 R2UR UR5, R7 ;  /* 0x00000000070592ca */ /* 0x000ff600000e0000 */
[----:B------:R-:W-:Y:S02]  /*4b10*/  @!UPT UIADD3 URZ, UPT, UPT, URZ, URZ, URZ ;  /* 0x000000fffffff290 */ /* 0x000fe4000fffe0ff */
[----:B------:R1:W-:Y:S01]  /*4b20*/  @!UP0 UTMALDG.3D [UR32], [UR4], desc[UR6] ;  /* 0x00000620040085b4 */ /* 0x0003e20008011000 */
[----:B------:R1:W-:Y:S01]  /*4b30*/  @!P1 SYNCS.ARRIVE.TRANS64.RED.A0TR RZ, [UR21+0x50], R0 ;  /* 0x00005000ffff99a7 */ /* 0x0003e20008300415 */
[----:B------:R-:W-:Y:S01]  /*4b40*/  SYNCS.ARRIVE.TRANS64.RED.A1T0 RZ, [UR50], RZ ;  /* 0x000000ffffff79a7 */ /* 0x000fe20008100432 */
[----:B------:R-:W2:Y:S02]  /*4b50*/  SYNCS.PHASECHK.TRANS64.TRYWAIT P0, [UR21+0x78], R4 ;  /* 0x00007804ff0075a7 */ /* 0x000ea40008001115 */
[----:B-12---:R-:W-:Y:S05]  /*4b60*/  @!P0 BRA `(.L_x_83) ;  /* 0x0000005400448947 */ /* 0x006fea0003800000 */
.L_x_167:
[----:B------:R-:W-:Y:S01]  /*4b70*/  @!P1 IADD3 R2, P0, PT, R12, 0x580, RZ ;  /* 0x000005800c029810 */ /* 0x000fe20007f1e0ff */
[----:B------:R-:W-:Y:S01]  /*4b80*/  VOTEU.ALL UP0, P1 ;  /* 0x0000000000ff7886 */ /* 0x000fe20000800000 */
[----:B------:R-:W-:Y:S01]  /*4b90*/  UMOV UR6, 0x0 ;  /* 0x0000000000067882 */ /* 0x000fe20000000000 */
[----:B------:R-:W-:Y:S01]  /*4ba0*/  UMOV UR7, 0x10000000 ;  /* 0x1000000000077882 */ /* 0x000fe20000000000 */
[----:B------:R-:W-:Y:S01]  /*4bb0*/  @!P1 R2UR UR5, R2 ;  /* 0x00000000020592ca */ /* 0x000fe200000e0000 */
[----:B------:R-:W-:Y:S01]  /*4bc0*/  @!P1 IMAD.X R0, RZ, RZ, R13, P0 ;  /* 0x000000ffff009224 */ /* 0x000fe200000e060d */
[----:B------:R-:W-:Y:S02]  /*4bd0*/  @!UP0 UIADD3 UR26, UPT, UPT, UR34, 0x40, URZ ;  /* 0x00000040221a8890 */ /* 0x000fe4000fffe0ff */
[----:B------:R-:W-:Y:S02]  /*4be0*/  @!UP0 UIADD3 UR24, UPT, UPT, UR21, 0x1200, URZ ;  /* 0x0000120015188890 */ /* 0x000fe4000fffe0ff */
[----:B------:R-:W-:Y:S01]  /*4bf0*/  @!P1 R2UR UR4, R0 ;  /* 0x00000000000492ca */ /* 0x000fe200000e0000 */
[----:B------:R-:W-:Y:S01]  /*4c00*/  VOTEU.ALL UP0, P1 ;  /* 0x0000000000ff7886 */ /* 0x000fe20000800000 */
[----:B------:R-:W-:Y:S01]  /*4c10*/  @!P1 IMAD.MOV.U32 R0, RZ, RZ, 0x1000 ;  /* 0x00001000ff009424 */ /* 0x000fe200078e00ff */
[----:B------:R-:W-:Y:S01]  /*4c20*/  UMOV UR27, UR35 ;  /* 0x00000023001b7c82 */ /* 0x000fe20008000000 */
[----:B------:R-:W-:Y:S03]  /*4c30*/  UMOV UR28, UR36 ;  /* 0x00000024001c7c82 */ /* 0x000fe60008000000 */
        /* <DEDUP_REMOVED lines=8> */
[----:B------:R-:W4:Y:S02]  /*4cc0*/  SYNCS.PHASECHK.TRANS64.TRYWAIT P0, [UR21+0x80], R4 ;  /* 0x00008004ff0075a7 */ /* 0x000f240008001115 */
[----:B--2-4-:R-:W-:Y:S05]  /*4cd0*/  @!P0 BRA `(.L_x_84) ;  /* 0x0000005400008947 */ /* 0x014fea0003800000 */
.L_x_169:
[----:B------:R-:W-:Y:S01]  /*4ce0*/  @!P1 IADD3 R2, P0, PT, R12, 0x580, RZ ;  /* 0x000005800c029810 */ /* 0x000fe20007f1e0ff */
[----:B------:R-:W-:Y:S01]  /*4cf0*/  VOTEU.ALL UP0, P1 ;  /* 0x0000000000ff7886 */ /* 0x000fe20000800000 */
[----:B------:R-:W-:Y:S01]  /*4d00*/  UMOV UR6, 0x0 ;  /* 0x0000000000067882 */ /* 0x000fe20000000000 */
[----:B------:R-:W-:Y:S01]  /*4d10*/  UMOV UR7, 0x10000000 ;  /* 0x1000000000077882 */ /* 0x000fe20000000000 */
[----:B------:R-:W-:Y:S01]  /*4d20*/  @!P1 R2UR UR5, R2 ;  /* 0x00000000020592ca */ /* 0x000fe200000e0000 */
[----:B------:R-:W-:Y:S01]  /*4d30*/  @!P1 IMAD.X R0, RZ, RZ, R13, P0 ;  /* 0x000000ffff009224 */ /* 0x000fe200000e060d */
[----:B------:R-:W-:Y:S01]  /*4d40*/  @!UP0 UIADD3 UR18, UPT, UPT, UR34, 0x80, URZ ;  /* 0x0000008022128890 */ /* 0x000fe2000fffe0ff */
[----:B------:R-:W-:Y:S01]  /*4d50*/  VIADD R10, R10, 0x1 ;  /* 0x000000010a0a7836 */ /* 0x000fe20000000000 */
        /* <DEDUP_REMOVED lines=16> */
.L_x_171:
[----:B------:R-:W-:Y:S01]  /*4e60*/  @!P1 IADD3 R2, P0, PT, R12, 0x580, RZ ;  /* 0x000005800c029810 */ /* 0x000fe20007f1e0ff */
[----:B------:R-:W-:Y:S01]  /*4e70*/  VOTEU.ALL UP0, P1 ;  /* 0x0000000000ff7886 */ /* 0x000fe20000800000 */
[----:B------:R-:W-:Y:S01]  /*4e80*/  UMOV UR6, 0x0 ;  /* 0x0000000000067882 */ /* 0x000fe20000000000 */
[----:B------:R-:W-:Y:S01]  /*4e90*/  UMOV UR7, 0x10000000 ;  /* 0x1000000000077882 */ /* 0x000fe20000000000 */
[----:B------:R-:W-:Y:S01]  /*4ea0*/  @!P1 R2UR UR5, R2 ;  /* 0x00000000020592ca */ /* 0x000fe200000e0000 */
[----:B------:R-:W-:Y:S01]  /*4eb0*/  @!P1 IMAD.X R0, RZ, RZ, R13, P0 ;  /* 0x000000ffff009224 */ /* 0x000fe200000e060d */
[----:B------:R-:W-:Y:S01]  /*4ec0*/  @!UP0 UIADD3 UR10, UPT, UPT, UR34, 0xc0, URZ ;  /* 0x000000c0220a8890 */ /* 0x000fe2000fffe0ff */
[----:B------:R-:W-:Y:S01]  /*4ed0*/  R2UR UR16, R87 ;  /* 0x00000000571072ca */ /* 0x000fe200000e0000 */
[----:B------:R-:W-:Y:S01]  /*4ee0*/  @!UP0 UIADD3 UR8, UPT, UPT, UR21, 0x3200, URZ ;  /* 0x0000320015088890 */ /* 0x000fe2000fffe0ff */
[----:B------:R-:W-:Y:S01]  /*4ef0*/  ISETP.NE.AND P0, PT, R10, 0x2, PT ;  /* 0x000000020a00780c */ /* 0x000fe20003f05270 */
[----:B------:R-:W-:Y:S01]  /*4f00*/  @!UP0 UIADD3 UR9, UPT, UPT, UR21, 0x68, URZ ;  /* 0x0000006815098890 */ /* 0x000fe2000fffe0ff */
[----:B------:R-:W-:Y:S01]  /*4f10*/  @!P1 R2UR UR4, R0 ;  /* 0x00000000000492ca */ /* 0x000fe200000e0000 */
[----:B------:R-:W-:Y:S01]  /*4f20*/  VOTEU.ALL UP0, P1 ;  /* 0x0000000000ff7886 */ /* 0x000fe20000800000 */
[----:B------:R-:W-:Y:S01]  /*4f30*/  UMOV UR11, UR35 ;  /* 0x00000023000b7c82 */ /* 0x000fe20008000000 */
[----:B------:R-:W-:Y:S01]  /*4f40*/  UMOV UR12, UR36 ;  /* 0x00000024000c7c82 */ /* 0x000fe20008000000 */
[----:B------:R-:W-:Y:S01]  /*4f50*/  SEL R0, RZ, 0x1, P0 ;  /* 0x00000001ff007807 */ /* 0x000fe20000000000 */
[----:B------:R-:W-:Y:S01]  /*4f60*/  UIADD3 UR30, UPT, UPT, UR14, UR59, URZ ;  /* 0x0000003b0e1e7290 */ /* 0x000fe2000fffe0ff */
[----:B-1----:R-:W-:Y:S01]  /*4f70*/  IMAD.U32 R4, RZ, RZ, UR5 ;  /* 0x00000005ff047e24 */ /* 0x002fe2000f8e00ff */
[----:B------:R-:W-:Y:S01]  /*4f80*/  LOP3.LUT R11, R11, 0x1, RZ, 0x3c, !PT ;  /* 0x000000010b0b7812 */ /* 0x000fe200078e3cff */
[----:B------:R-:W-:Y:S01]  /*4f90*/  UMOV UR36, UR29 ;  /* 0x0000001d00247c82 */ /* 0x000fe20008000000 */
[----:B------:R-:W-:Y:S01]  /*4fa0*/  LOP3.LUT R9, R9, R0, RZ, 0x3c, !PT ;  /* 0x0000000009097212 */ /* 0x000fe200078e3cff */
[----:B------:R-:W-:Y:S01]  /*4fb0*/  UIADD3 UR31, UPT, UPT, UR13, UR16, URZ ;  /* 0x000000100d1f7290 */ /* 0x000fe2000fffe0ff */
[----:B------:R-:W-:Y:S01]  /*4fc0*/  SEL R10, R10, RZ, P0 ;  /* 0x000000ff0a0a7207 */ /* 0x000fe20000000000 */
[----:B------:R-:W-:Y:S01]  /*4fd0*/  UPLOP3.LUT UP4, UPT, UPT, UPT, UPT, 0x80, 0x8 ;  /* 0x000000000008789c */ /* 0x000fe20003f8f070 */
[----:B------:R-:W-:Y:S01]  /*4fe0*/  IMAD.U32 R5, RZ, RZ, UR4 ;  /* 0x00000004ff057e24 */ /* 0x000fe2000f8e00ff */
[----:B------:R-:W-:Y:S04]  /*4ff0*/  @!P1 R2UR UR4, R4 ;  /* 0x00000000040492ca */ /* 0x000fe800000e0000 */
[----:B------:R-:W-:Y:S11]  /*5000*/  @!P1 R2UR UR5, R5 ;  /* 0x00000000050592ca */ /* 0x000ff600000e0000 */
[----:B------:R-:W-:Y:S02]  /*5010*/  @!UPT UIADD3 URZ, UPT, UPT, URZ, URZ, URZ ;  /* 0x000000fffffff290 */ /* 0x000fe4000fffe0ff */
[----:B------:R1:W-:Y:S01]  /*5020*/  @!UP0 UTMALDG.3D [UR8], [UR4], desc[UR6] ;  /* 0x00000608040085b4 */ /* 0x0003e20008011000 */
[----:B------:R1:W-:Y:S01]  /*5030*/  @!P1 SYNCS.ARRIVE.TRANS64.RED.A0TR RZ, [UR21+0x68], R3 ;  /* 0x00006803ffff99a7 */ /* 0x0003e20008300415 */
[----:B------:R-:W-:Y:S01]  /*5040*/  SYNCS.ARRIVE.TRANS64.RED.A1T0 RZ, [UR43], RZ ;  /* 0x000000ffffff79a7 */ /* 0x000fe2000810042b */
[----:B------:R-:W-:Y:S05]  /*5050*/  BRA.U UP2, `(.L_x_86) ;  /* 0xfffffff1025c7547 */ /* 0x000fea000b83ffff */
[----:B-1----:R-:W-:-:S04]  /*5060*/  SHF.L.U32 R3, R11, 0x1f, RZ ;  /* 0x0000001f0b037819 */ /* 0x002fc800000006ff */
[----:B------:R-:W1:Y:S02]  /*5070*/  SYNCS.PHASECHK.TRANS64.TRYWAIT P0, [UR21+0x70], R3 ;  /* 0x00007003ff0075a7 */ /* 0x000e640008001115 */
[----:B-1----:R-:W-:Y:S05]  /*5080*/  @!P0 BRA `(.L_x_87) ;  /* 0x0000005000448947 */ /* 0x002fea0003800000 */
.L_x_173:
[----:B------:R-:W2:Y:S02]  /*5090*/  SYNCS.PHASECHK.TRANS64.TRYWAIT P0, [UR21+0x78], R3 ;  /* 0x00007803ff0075a7 */ /* 0x000ea40008001115 */
[----:B--2---:R-:W-:Y:S05]  /*50a0*/  @!P0 BRA `(.L_x_88) ;  /* 0x0000005000548947 */ /* 0x004fea0003800000 */
.L_x_175:
[----:B------:R-:W2:Y:S02]  /*50b0*/  SYNCS.PHASECHK.TRANS64.TRYWAIT P0, [UR21+0x80], R3 ;  /* 0x00008003ff0075a7 */ /* 0x000ea40008001115 */
[----:B--2---:R-:W-:Y:S05]  /*50c0*/  @!P0 BRA `(.L_x_89) ;  /* 0x0000005000648947 */ /* 0x004fea0003800000 */
.L_x_177:
[----:B-1----:R-:W-:-:S07]  /*50d0*/  MOV R0, UR21 ;  /* 0x0000001500007c02 */ /* 0x002fce0008000f00 */
.L_x_90:
[----:B-1----:R-:W-:-:S04]  /*50e0*/  SHF.L.U32 R3, R11, 0x1f, RZ ;  /* 0x0000001f0b037819 */ /* 0x002fc800000006ff */
[----:B------:R1:W2:Y:S03]  /*50f0*/  SYNCS.PHASECHK.TRANS64.TRYWAIT P0, [R0+URZ+0x88], R3 ;  /* 0x00008803000075a7 */ /* 0x0002a600080011ff */
[----:B--2---:R-:W-:Y:S05]  /*5100*/  @!P0 NANOSLEEP.SYNCS 0x989680 ;  /* 0x009896800000895d */ /* 0x004fea0003900000 */
[----:B------:R-:W2:Y:S02]  /*5110*/  @!P0 SYNCS.PHASECHK.TRANS64 P0, [R0+URZ+0x88], R3 ;  /* 0x00008803000085a7 */ /* 0x000ea400080010ff */
[----:B--23--:R-:W-:Y:S05]  /*5120*/  @P0 EXIT ;  /* 0x000000000000094d */ /* 0x00cfea0003800000 */
[----:B------:R-:W-:Y:S05]  /*5130*/  BRA `(.L_x_90) ;  /* 0xfffffffc00e87947 */ /* 0x000fea000383ffff */
.L_x_75:
[----:B------:R-:W-:-:S06]  /*5140*/  UISETP.GE.AND UP0, UPT, UR18, 0x4, UPT ;  /* 0x000000041200788c */ /* 0x000fcc000bf06270 */
[----:B------:R-:W-:-:S13]  /*5150*/  PLOP3.LUT P0, PT, PT, PT, UP0, 0x80, 0x8 ;  /* 0x000000000008781c */ /* 0x000fda0003f0f008 */
[----:B-1----:R-:W-:Y:S05]  /*5160*/  @!P0 EXIT ;  /* 0x000000000000894d */ /* 0x002fea0003800000 */
[----:B------:R-:W1:Y:S08]  /*5170*/  S2UR UR4, SR_CgaCtaId ;  /* 0x00000000000479c3 */ /* 0x000e700000008800 */
[----:B------:R-:W-:Y:S01]  /*5180*/  BAR.SYNC.DEFER_BLOCKING 0x6, 0xa0 ;  /* 0x0182800000007b1d */ /* 0x000fe20000010000 */
[C---:B------:R-:W-:Y:S01]  /*5190*/  IMAD.SHL.U32 R7, R95.reuse, 0x40, RZ ;  /* 0x000000405f077824 */ /* 0x040fe200078e00ff */
[C---:B------:R-:W-:Y:S01]  /*51a0*/  LOP3.LUT R97, R95.reuse, 0x60, RZ, 0xc0, !PT ;  /* 0x000000605f617812 */ /* 0x040fe200078ec0ff */
[----:B------:R-:W-:-:S02]  /*51b0*/  IMAD.SHL.U32 R4, R95, 0x20, RZ ;  /* 0x000000205f047824 */ /* 0x000fc400078e00ff */
[----:B------:R-:W-:Y:S02]  /*51c0*/  HFMA2 R36, -RZ, RZ, 0, 0 ;  /* 0x00000000ff247431 */ /* 0x000fe400000001ff */
[----:B------:R-:W-:Y:S01]  /*51d0*/  IMAD.SHL.U32 R6, R95, 0x2, RZ ;  /* 0x000000025f067824 */ /* 0x000fe200078e00ff */
[----:B------:R-:W-:Y:S01]  /*51e0*/  UMOV UR44, 0x400 ;  /* 0x00000400002c7882 */ /* 0x000fe20000000000 */
[----:B------:R-:W2:Y:S01]  /*51f0*/  LDC.64 R82, c[0x0][0x8b0] ;  /* 0x00022c00ff527b82 */ /* 0x000ea20000000a00 */
[----:B------:R-:W-:Y:S01]  /*5200*/  LOP3.LUT R5, R7, 0x180, RZ, 0xc0, !PT ;  /* 0x0000018007057812 */ /* 0x000fe200078ec0ff */
[----:B------:R-:W-:Y:S01]  /*5210*/  IMAD.U32 R37, R95, 0x10000, RZ ;  /* 0x000100005f257824 */ /* 0x000fe200078e00ff */
[----:B------:R-:W-:Y:S01]  /*5220*/  LOP3.LUT R4, R4, 0xc00, RZ, 0xc0, !PT ;  /* 0x00000c0004047812 */ /* 0x000fe200078ec0ff */
[----:B------:R-:W-:Y:S01]  /*5230*/  IMAD.MOV.U32 R94, RZ, RZ, RZ ;  /* 0x000000ffff5e7224 */ /* 0x000fe200078e00ff */
[----:B------:R-:W-:Y:S01]  /*5240*/  LOP3.LUT R6, R5, 0x20, R6, 0xf8, !PT ;  /* 0x0000002005067812 */ /* 0x000fe200078ef806 */
[----:B------:R-:W-:Y:S01]  /*5250*/  IMAD.SHL.U32 R5, R95, 0x8, RZ ;  /* 0x000000085f057824 */ /* 0x000fe200078e00ff */
[----:B------:R-:W-:Y:S01]  /*5260*/  LOP3.LUT R4, R4, 0x40, R7, 0xf8, !PT ;  /* 0x0000004004047812 */ /* 0x000fe200078ef807 */
[----:B------:R-:W3:Y:S01]  /*5270*/  LDC.64 R80, c[0x0][0x8a8] ;  /* 0x00022a00ff507b82 */ /* 0x000ee20000000a00 */
[----:B------:R-:W-:Y:S01]  /*5280*/  LOP3.LUT R37, R37, 0x600000, RZ, 0xc0, !PT ;  /* 0x0060000025257812 */ /* 0x000fe200078ec0ff */
[----:B------:R-:W-:Y:S01]  /*5290*/  IMAD.MOV.U32 R89, RZ, RZ, RZ ;  /* 0x000000ffff597224 */ /* 0x000fe200078e00ff */
[----:B------:R-:W-:-:S02]  /*52a0*/  LOP3.LUT R95, R95, 0x2, RZ, 0xc0, !PT ;  /* 0x000000025f5f7812 */ /* 0x000fc400078ec0ff */
[----:B------:R-:W-:Y:S02]  /*52b0*/  CS2R R92, SRZ ;  /* 0x00000000005c7805 */ /* 0x000fe4000001ff00 */
[----:B------:R-:W-:Y:S01]  /*52c0*/  LOP3.LUT R5, R6, 0x30, R5, 0x78, !PT ;  /* 0x0000003006057812 */ /* 0x000fe200078e7805 */
[----:B------:R-:W4:Y:S01]  /*52d0*/  LDCU UR57, c[0x0][0x370] ;  /* 0x00006e00ff3977ac */ /* 0x000f220008000800 */
[----:B------:R-:W-:Y:S01]  /*52e0*/  LOP3.LUT R4, R4, 0x200, R7, 0xf8, !PT ;  /* 0x0000020004047812 */ /* 0x000fe200078ef807 */
[----:B------:R-:W-:Y:S01]  /*52f0*/  IMAD.MOV R90, RZ, RZ, -R95 ;  /* 0x000000ffff5a7224 */ /* 0x000fe200078e0a5f */
[----:B------:R-:W-:Y:S01]  /*5300*/  MOV R91, RZ ;  /* 0x000000ff005b7202 */ /* 0x000fe20000000f00 */
[----:B-1----:R-:W-:Y:S01]  /*5310*/  ULEA UR44, UR4, UR44, 0x18 ;  /* 0x0000002c042c7291 */ /* 0x002fe2000f8ec0ff */
[----:B------:R-:W-:Y:S01]  /*5320*/  LOP3.LUT R84, R4, R5, RZ, 0xfc, !PT ;  /* 0x0000000504547212 */ /* 0x000fe200078efcff */
[----:B------:R-:W1:Y:S02]  /*5330*/  LDCU.64 UR62, c[0x0][0x348] ;  /* 0x00006900ff3e77ac */ /* 0x000e640008000a00 */
[----:B------:R-:W-:-:S02]  /*5340*/  UIADD3 UR4, UPT, UPT, UR44, 0x4200, URZ ;  /* 0x000042002c047890 */ /* 0x000fc4000fffe0ff */
[----:B------:R-:W-:-:S03]  /*5350*/  UIADD3 UR5, UPT, UPT, UR44, 0x200, URZ ;  /* 0x000002002c057890 */ /* 0x000fc6000fffe0ff */
[----:B------:R-:W4:Y:S01]  /*5360*/  LDS R0, [UR44+0x150] ;  /* 0x0001502cff007984 */ /* 0x000f220008000800 */
[----:B------:R-:W1:Y:S01]  /*5370*/  LDCU UR43, c[0x0][0xb0c] ;  /* 0x00016180ff2b77ac */ /* 0x000e620008000800 */
[----:B------:R-:W-:Y:S02]  /*5380*/  IMAD.U32 R96, RZ, RZ, UR4 ;  /* 0x00000004ff607e24 */ /* 0x000fe4000f8e00ff */
[----:B------:R-:W-:Y:S01]  /*5390*/  IMAD.U32 R98, RZ, RZ, UR5 ;  /* 0x00000005ff627e24 */ /* 0x000fe2000f8e00ff */
[----:B------:R-:W1:Y:S01]  /*53a0*/  LDCU UR39, c[0x0][0xb30] ;  /* 0x00016600ff2777ac */ /* 0x000e620008000800 */
[----:B------:R-:W1:Y:S01]  /*53b0*/  LDCU.64 UR46, c[0x0][0x888] ;  /* 0x00011100ff2e77ac */ /* 0x000e620008000a00 */
[----:B------:R-:W1:Y:S01]  /*53c0*/  LDCU.64 UR40, c[0x0][0xb28] ;  /* 0x00016500ff2877ac */ /* 0x000e620008000a00 */
[----:B------:R-:W1:Y:S01]  /*53d0*/  LDCU.64 UR60, c[0x0][0x890] ;  /* 0x00011200ff3c77ac */ /* 0x000e620008000a00 */
[----:B------:R-:W1:Y:S01]  /*53e0*/  LDCU.128 UR52, c[0x0][0xb10] ;  /* 0x00016200ff3477ac */ /* 0x000e620008000c00 */
[----:B------:R-:W1:Y:S02]  /*53f0*/  LDCU UR56, c[0x0][0x374] ;  /* 0x00006e80ff3877ac */ /* 0x000e640008000800 */
[----:B-1234-:R-:W-:-:S07]  /*5400*/  IMAD.IADD R37, R0, 0x1, R37 ;  /* 0x0000000100257824 */ /* 0x01efce00078e0225 */
.L_x_132:
[C---:B------:R-:W-:Y:S02]  /*5410*/  LEA R3, R89.reuse, UR44, 0x3 ;  /* 0x0000002c59037c11 */ /* 0x040fe4000f8e18ff */
[----:B------:R-:W-:Y:S02]  /*5420*/  SHF.L.U32 R0, R92, 0x1f, RZ ;  /* 0x0000001f5c007819 */ /* 0x000fe400000006ff */
[----:B------:R-:W-:Y:S02]  /*5430*/  LEA R5, R89, UR44, 0x4 ;  /* 0x0000002c59057c11 */ /* 0x000fe4000f8e20ff */
[----:B-1----:R-:W1:Y:S02]  /*5440*/  SYNCS.PHASECHK.TRANS64.TRYWAIT P0, [R3+URZ+0xa0], R0 ;  /* 0x0000a000030075a7 */ /* 0x002e6400080011ff */
[----:B-1----:R-:W-:Y:S05]  /*5450*/  @!P0 BRA `(.L_x_91) ;  /* 0x0000004c00988947 */ /* 0x002fea0003800000 */
.L_x_178:
[----:B------:R-:W2:Y:S01]  /*5460*/  LDS.128 R4, [R5+0x130] ;  /* 0x0001300005047984 */ /* 0x000ea20000000c00 */
[----:B------:R-:W-:Y:S01]  /*5470*/  UISETP.GE.AND UP0, UPT, UR42, 0x1, UPT ;  /* 0x000000012a00788c */ /* 0x000fe2000bf06270 */
[----:B------:R-:W-:Y:S01]  /*5480*/  @!PT LDS RZ, [RZ] ;  /* 0x00000000fffff984 */ /* 0x000fe20000000800 */
[----:B------:R-:W-:Y:S01]  /*5490*/  @!PT LDS RZ, [RZ] ;  /* 0x00000000fffff984 */ /* 0x000fe20000000800 */
[----:B------:R-:W-:Y:S01]  /*54a0*/  @!PT LDS RZ, [RZ] ;  /* 0x00000000fffff984 */ /* 0x000fe20000000800 */
[----:B------:R-:W-:Y:S01]  /*54b0*/  @!PT LDS RZ, [RZ] ;  /* 0x00000000fffff984 */ /* 0x000fe20000000800 */
[----:B------:R3:W-:Y:S06]  /*54c0*/  MEMBAR.ALL.CTA ;  /* 0x0000000000007992 */ /* 0x0007ec0000008000 */
[----:B---3--:R-:W3:Y:S01]  /*54d0*/  FENCE.VIEW.ASYNC.S ;  /* 0x00000000000073c6 */ /* 0x008ee20000000000 */
[----:B--2---:R-:W-:Y:S11]  /*54e0*/  LOP3.LUT P0, RZ, R6, 0x1, RZ, 0xc0, !PT ;  /* 0x0000000106ff7812 */ /* 0x004ff6000780c0ff */
[----:B------:R-:W-:Y:S02]  /*54f0*/  @!UPT UIADD3 URZ, UPT, UPT, URZ, URZ, URZ ;  /* 0x000000fffffff290 */ /* 0x000fe4000fffe0ff */
[----:B---3--:R-:W-:Y:S01]  /*5500*/  VOTEU.ANY UP1, P0 ;  /* 0x0000000000ff7886 */ /* 0x008fe20000020100 */
[----:B------:R-:W-:Y:S01]  /*5510*/  PLOP3.LUT P0, PT, PT, PT, UP1, 0x80, 0x8 ;  /* 0x000000000008781c */ /* 0x000fe20003f0f018 */
[----:B------:R-:W-:Y:S11]  /*5520*/  UP2UR UR45, UPR, URZ, 0x2 ;  /* 0x00000002ff2d7883 */ /* 0x000ff60008000000 */
[----:B------:R-:W-:Y:S01]  /*5530*/  @!UPT UIADD3 URZ, UPT, UPT, URZ, URZ, URZ ;  /* 0x000000fffffff290 */ /* 0x000fe2000fffe0ff */
[----:B-1----:R-:W-:Y:S02]  /*5540*/  @P0 SHF.R.U32.HI R0, RZ, 0x10, R5 ;  /* 0x00000010ff000819 */ /* 0x002fe40000011605 */
        /* <DEDUP_REMOVED lines=12> */
[----:B------:R-:W2:Y:S01]  /*5610*/  LDCU UR12, c[0x0][0xb20] ;  /* 0x00016400ff0c77ac */ /* 0x000ea20008000800 */
[----:B------:R-:W-:Y:S02]  /*5620*/  UIMAD.WIDE.U32 UR4, UR56, UR55, URZ ;  /* 0x00000037380472a5 */ /* 0x000fe4000f8e00ff */
[----:B------:R-:W-:Y:S02]  /*5630*/  UIMAD.WIDE.U32 UR6, UR57, UR52, URZ ;  /* 0x00000034390672a5 */ /* 0x000fe4000f8e00ff */
[----:B------:R-:W-:Y:S02]  /*5640*/  UISETP.NE.AND UP0, UPT, UR54, 0x1, UPT ;  /* 0x000000013600788c */ /* 0x000fe4000bf05270 */
[----:B------:R-:W-:Y:S02]  /*5650*/  UIMAD.WIDE.U32 UR8, UR37, UR55, URZ ;  /* 0x00000037250872a5 */ /* 0x000fe4000f8e00ff */
[----:B------:R-:W-:Y:S02]  /*5660*/  UIMAD.WIDE.U32 UR10, UR38, UR52, URZ ;  /* 0x00000034260a72a5 */ /* 0x000fe4000f8e00ff */
[----:B------:R-:W-:Y:S02]  /*5670*/  UISETP.NE.AND UP1, UPT, UR43, 0x1, UPT ;  /* 0x000000012b00788c */ /* 0x000fe4000bf25270 */
[----:B------:R-:W-:Y:S01]  /*5680*/  UISETP.NE.AND UP2, UPT, UR42, 0x1, UPT ;  /* 0x000000012a00788c */ /* 0x000fe2000bf45270 */
[----:B------:R-:W-:Y:S02]  /*5690*/  UMOV UR4, UR5 ;  /* 0x0000000500047c82 */ /* 0x000fe40008000000 */
[----:B--2---:R-:W-:Y:S03]  /*56a0*/  USHF.R.U32.HI UR5, URZ, UR12, UR4 ;  /* 0x0000000cff057299 */ /* 0x004fe60008011604 */
[----:B------:R-:W-:Y:S02]  /*56b0*/  UMOV UR4, UR7 ;  /* 0x0000000700047c82 */ /* 0x000fe40008000000 */
[----:B------:R-:W-:Y:S02]  /*56c0*/  USHF.R.U32.HI UR7, URZ, UR53, UR4 ;  /* 0x00000035ff077299 */ /* 0x000fe40008011604 */
[----:B------:R-:W-:Y:S02]  /*56d0*/  USEL UR4, UR56, UR5, !UP0 ;  /* 0x0000000538047287 */ /* 0x000fe4000c000000 */
[----:B------:R-:W-:Y:S01]  /*56e0*/  USEL UR7, UR57, UR7, !UP1 ;  /* 0x0000000739077287 */ /* 0x000fe2000c800000 */
[----:B------:R-:W-:Y:S01]  /*56f0*/  UMOV UR5, UR9 ;  /* 0x0000000900057c82 */ /* 0x000fe20008000000 */
[----:B------:R-:W-:Y:S02]  /*5700*/  UIMAD.WIDE.U32 UR8, UR4, UR40, URZ ;  /* 0x00000028040872a5 */ /* 0x000fe4000f8e00ff */
[----:B------:R-:W-:Y:S03]  /*5710*/  USHF.R.U32.HI UR6, URZ, UR12, UR5 ;  /* 0x0000000cff067299 */ /* 0x000fe60008011605 */
[----:B------:R-:W-:Y:S01]  /*5720*/  UMOV UR5, UR11 ;  /* 0x0000000b00057c82 */ /* 0x000fe20008000000 */
[----:B------:R-:W-:Y:S02]  /*5730*/  UIMAD.WIDE.U32 UR10, UR7, UR40, URZ ;  /* 0x00000028070a72a5 */ /* 0x000fe4000f8e00ff */
[----:B------:R-:W-:Y:S02]  /*5740*/  USHF.R.U32.HI UR12, URZ, UR53, UR5 ;  /* 0x00000035ff0c7299 */ /* 0x000fe40008011605 */
[----:B------:R-:W-:Y:S01]  /*5750*/  USEL UR6, UR37, UR6, !UP0 ;  /* 0x0000000625067287 */ /* 0x000fe2000c000000 */
[----:B------:R-:W-:Y:S02]  /*5760*/  UMOV UR5, UR9 ;  /* 0x0000000900057c82 */ /* 0x000fe40008000000 */
[----:B------:R-:W-:Y:S01]  /*5770*/  UMOV UR10, UR11 ;  /* 0x0000000b000a7c82 */ /* 0x000fe20008000000 */
[----:B------:R-:W-:Y:S02]  /*5780*/  @UP2 USHF.R.U32.HI UR4, URZ, UR41, UR5 ;  /* 0x00000029ff042299 */ /* 0x000fe40008011605 */
[----:B------:R-:W-:Y:S02]  /*5790*/  @UP2 USHF.R.U32.HI UR7, URZ, UR41, UR10 ;  /* 0x00000029ff072299 */ /* 0x000fe4000801160a */
[----:B------:R-:W-:Y:S02]  /*57a0*/  UIMAD UR4, UR42, UR4, URZ ;  /* 0x000000042a0472a4 */ /* 0x000fe4000f8e02ff */
[----:B------:R-:W-:Y:S02]  /*57b0*/  UIMAD.WIDE.U32 UR10, UR6, UR40, URZ ;  /* 0x00000028060a72a5 */ /* 0x000fe4000f8e00ff */
[----:B------:R-:W-:Y:S02]  /*57c0*/  USEL UR5, UR38, UR12, !UP1 ;  /* 0x0000000c26057287 */ /* 0x000fe4000c800000 */
[----:B------:R-:W-:Y:S02]  /*57d0*/  UIMAD UR8, UR42, UR7, URZ ;  /* 0x000000072a0872a4 */ /* 0x000fe4000f8e02ff */
[----:B------:R-:W-:Y:S03]  /*57e0*/  UISETP.GE.AND UP0, UPT, UR6, UR4, UPT ;  /* 0x000000040600728c */ /* 0x000fe6000bf06270 */
[----:B------:R-:W-:Y:S01]  /*57f0*/  UMOV UR4, UR11 ;  /* 0x0000000b00047c82 */ /* 0x000fe20008000000 */
[----:B------:R-:W-:Y:S02]  /*5800*/  UISETP.GE.OR UP0, UPT, UR5, UR8, UP0 ;  /* 0x000000080500728c */ /* 0x000fe40008706670 */
[----:B------:R-:W-:Y:S02]  /*5810*/  USHF.R.U32.HI UR4, URZ, UR41, UR4 ;  /* 0x00000029ff047299 */ /* 0x000fe40008011604 */
[----:B------:R-:W-:Y:S02]  /*5820*/  UIMAD.WIDE.U32 UR8, UR5, UR40, URZ ;  /* 0x00000028050872a5 */ /* 0x000fe4000f8e00ff */
[----:B------:R-:W-:Y:S02]  /*5830*/  USEL UR11, UR6, UR4, !UP2 ;  /* 0x00000004060b7287 */ /* 0x000fe4000d000000 */
[----:B------:R-:W-:Y:S02]  /*5840*/  UIADD3 UR8, UPT, UPT, -UR5, URZ, URZ ;  /* 0x000000ff05087290 */ /* 0x000fe4000fffe1ff */
[----:B------:R-:W-:Y:S01]  /*5850*/  UIADD3 UR10, UPT, UPT, -UR11, URZ, URZ ;  /* 0x000000ff0b0a7290 */ /* 0x000fe2000fffe1ff */
[----:B------:R-:W-:Y:S01]  /*5860*/  @!UP0 UMOV UR4, UR9 ;  /* 0x0000000900048c82 */ /* 0x000fe20008000000 */
[----:B------:R-:W-:Y:S02]  /*5870*/  UIADD3 UR9, UPT, UPT, -UR6, URZ, URZ ;  /* 0x000000ff06097290 */ /* 0x000fe4000fffe1ff */
[----:B------:R-:W-:Y:S02]  /*5880*/  @!UP0 USHF.R.U32.HI UR4, URZ, UR41, UR4 ;  /* 0x00000029ff048299 */ /* 0x000fe40008011604 */
[----:B------:R-:W-:Y:S02]  /*5890*/  UIMAD UR10, UR42, UR10, UR6 ;  /* 0x0000000a2a0a72a4 */ /* 0x000fe4000f8e0206 */
[----:B------:R-:W-:Y:S04]  /*58a0*/  @!UP0 USEL UR4, UR5, UR4, !UP2 ;  /* 0x0000000405048287 */ /* 0x000fe8000d000000 */
[----:B------:R-:W-:Y:S02]  /*58b0*/  @!UP0 UIMAD UR10, UR7, UR10, UR4 ;  /* 0x0000000a070a82a4 */ /* 0x000fe4000f8e0204 */
[----:B------:R-:W-:Y:S02]  /*58c0*/  @!UP0 UIADD3 UR11, UPT, UPT, UR11, -UR4, URZ ;  /* 0x800000040b0b8290 */ /* 0x000fe4000fffe0ff */
[----:B------:R-:W-:Y:S02]  /*58d0*/  UIMAD UR7, UR43, UR8, UR38 ;  /* 0x000000082b0772a4 */ /* 0x000fe4000f8e0226 */
[----:B------:R-:W-:Y:S02]  /*58e0*/  @!UP0 UIMAD UR6, UR11, UR42, UR5 ;  /* 0x0000002a0b0682a4 */ /* 0x000fe4000f8e0205 */
[----:B------:R-:W-:Y:S01]  /*58f0*/  UIMAD UR4, UR54, UR9, UR37 ;  /* 0x00000009360472a4 */ /* 0x000fe2000f8e0225 */
[----:B------:R-:W-:Y:S02]  /*5900*/  @!UP0 UMOV UR5, UR10 ;  /* 0x0000000a00058c82 */ /* 0x000fe40008000000 */
[----:B------:R-:W-:Y:S02]  /*5910*/  UIMAD UR38, UR5, UR43, UR7 ;  /* 0x0000002b052672a4 */ /* 0x000fe4000f8e0207 */
[----:B------:R-:W-:Y:S11]  /*5920*/  UIMAD UR37, UR6, UR54, UR4 ;  /* 0x00000036062572a4 */ /* 0x000ff6000f8e0204 */
[----:B------:R-:W-:Y:S01]  /*5930*/  @!UPT UIADD3 URZ, UPT, UPT, URZ, URZ, URZ ;  /* 0x000000fffffff290 */ /* 0x000fe2000fffe0ff */
.L_x_92:
[----:B------:R-:W-:Y:S01]  /*5940*/  UISETP.NE.AND UP0, UPT, UR39, 0x1, UPT ;  /* 0x000000012700788c */ /* 0x000fe2000bf05270 */
[----:B------:R-:W-:Y:S01]  /*5950*/  IADD3 R89, PT, PT, R89, 0x1, RZ ;  /* 0x0000000159597810 */ /* 0x000fe20007ffe0ff */
[----:B------:R-:W-:Y:S02]  /*5960*/  UIADD3 UR11, UPT, UPT, UR44, 0x200, URZ ;  /* 0x000002002c0b7890 */ /* 0x000fe4000fffe0ff */
[----:B------:R-:W-:Y:S02]  /*5970*/  USHF.L.U32 UR50, UR30, 0x6, URZ ;  /* 0x000000061e327899 */ /* 0x000fe400080006ff */
[----:B------:R-:W-:Y:S05]  /*5980*/  USHF.L.U32 UR49, UR31, 0x8, URZ ;  /* 0x000000081f317899 */ /* 0x000fea00080006ff */
[----:B------:R-:W2:Y:S01]  /*5990*/  @!UP0 LDCU.128 UR12, c[0x0][0xb10] ;  /* 0x00016200ff0c87ac */ /* 0x000ea20008000c00 */
[----:B------:R-:W3:Y:S01]  /*59a0*/  @!UP0 LDCU UR5, c[0x0][0xb0c] ;  /* 0x00016180ff0587ac */ /* 0x000ee20008000800 */
[----:B------:R-:W4:Y:S01]  /*59b0*/  @!UP0 LDCU UR10, c[0x0][0xb20] ;  /* 0x00016400ff0a87ac */ /* 0x000f220008000800 */
[----:B--2---:R-:W-:Y:S02]  /*59c0*/  UIMAD.WIDE.U32 UR8, UR38, UR12, URZ ;  /* 0x0000000c260872a5 */ /* 0x004fe4000f8e00ff */
[----:B------:R-:W-:Y:S02]  /*59d0*/  UIMAD.WIDE.U32 UR6, UR37, UR15, URZ ;  /* 0x0000000f250672a5 */ /* 0x000fe4000f8e00ff */
[----:B------:R-:W-:Y:S03]  /*59e0*/  @!UP0 UISETP.NE.AND UP1, UPT, UR14, 0x1, UPT ;  /* 0x000000010e00888c */ /* 0x000fe6000bf25270 */
[----:B------:R-:W-:Y:S01]  /*59f0*/  @!UP0 UMOV UR4, UR9 ;  /* 0x0000000900048c82 */ /* 0x000fe20008000000 */
[----:B---3--:R-:W-:Y:S02]  /*5a00*/  @!UP0 UISETP.NE.AND UP2, UPT, UR5, 0x1, UPT ;  /* 0x000000010500888c */ /* 0x008fe4000bf45270 */
[----:B------:R-:W-:Y:S01]  /*5a10*/  @!UP0 USHF.R.U32.HI UR4, URZ, UR13, UR4 ;  /* 0x0000000dff048299 */ /* 0x000fe20008011604 */
[----:B------:R-:W-:Y:S02]  /*5a20*/  @!UP0 UMOV UR6, UR7 ;  /* 0x0000000700068c82 */ /* 0x000fe40008000000 */
[----:B----4-:R-:W-:Y:S02]  /*5a30*/  @!UP0 USHF.R.U32.HI UR6, URZ, UR10, UR6 ;  /* 0x0000000aff068299 */ /* 0x010fe40008011606 */
[----:B------:R-:W-:Y:S02]  /*5a40*/  @!UP0 USEL UR7, UR38, UR4, !UP2 ;  /* 0x0000000426078287 */ /* 0x000fe4000d000000 */
[----:B------:R-:W-:Y:S04]  /*5a50*/  @!UP0 USEL UR6, UR37, UR6, !UP1 ;  /* 0x0000000625068287 */ /* 0x000fe8000c800000 */
[----:B------:R-:W-:Y:S02]  /*5a60*/  @!UP0 UIADD3 UR4, UPT, UPT, -UR7, UR6, URZ ;  /* 0x0000000607048290 */ /* 0x000fe4000fffe1ff */
[----:B------:R-:W-:Y:S02]  /*5a70*/  @!UP0 UIADD3 UR6, UPT, UPT, UR7, -UR6, URZ ;  /* 0x8000000607068290 */ /* 0x000fe4000fffe0ff */
[----:B------:R-:W-:Y:S02]  /*5a80*/  @!UP0 UIMAD UR38, UR4, UR5, UR38 ;  /* 0x00000005042682a4 */ /* 0x000fe4000f8e0226 */
[----:B------:R-:W-:Y:S02]  /*5a90*/  @!UP0 UIMAD UR37, UR6, UR14, UR37 ;  /* 0x0000000e062582a4 */ /* 0x000fe4000f8e0225 */
[----:B------:R-:W-:Y:S09]  /*5aa0*/  ULOP3.LUT UP0, URZ, UR11, 0x1b0, URZ, 0xc0, !UPT ;  /* 0x000001b00bff7892 */ /* 0x000ff2000f80c0ff */
[----:B------:R-:W-:Y:S05]  /*5ab0*/  BRA.U !UP0, `(.L_x_93) ;  /* 0x0000000108407547 */ /* 0x000fea000b800000 */
[----:B------:R-:W2:Y:S01]  /*5ac0*/  LDCU.64 UR8, c[0x4][0x88] ;  /* 0x01001100ff0877ac */ /* 0x000ea20008000a00 */
[----:B------:R-:W-:Y:S01]  /*5ad0*/  MOV R3, 0x0 ;  /* 0x0000000000037802 */ /* 0x000fe20000000f00 */
[----:B------:R-:W-:Y:S02]  /*5ae0*/  HFMA2 R12, -RZ, RZ, 0, 5.9604644775390625e-08 ;  /* 0x00000001ff0c7431 */ /* 0x000fe400000001ff */
[----:B------:R-:W-:Y:S02]  /*5af0*/  IMAD.MOV.U32 R8, RZ, RZ, 0x70 ;  /* 0x00000070ff087424 */ /* 0x000fe400078e00ff */
[----:B------:R-:W-:Y:S01]  /*5b00*/  IMAD.MOV.U32 R13, RZ, RZ, RZ ;  /* 0x000000ffff0d7224 */ /* 0x000fe200078e00ff */
[----:B------:R-:W3:Y:S01]  /*5b10*/  LDCU.64 UR6, c[0x4][0x90] ;  /* 0x01001200ff0677ac */ /* 0x000ee20008000a00 */
[----:B------:R-:W4:Y:S01]  /*5b20*/  LDC.64 R2, c[0x4][R3] ;  /* 0x0100000003027b82 */ /* 0x000f220000000a00 */
[----:B------:R-:W1:Y:S01]  /*5b30*/  LDCU.64 UR4, c[0x4][0x8] ;  /* 0x01000100ff0477ac */ /* 0x000e620008000a00 */
[----:B--2---:R-:W-:Y:S01]  /*5b40*/  MOV R5, UR9 ;  /* 0x0000000900057c02 */ /* 0x004fe20008000f00 */
[----:B------:R-:W-:Y:S01]  /*5b50*/  IMAD.U32 R4, RZ, RZ, UR8 ;  /* 0x00000008ff047e24 */ /* 0x000fe2000f8e00ff */
[----:B---3--:R-:W-:Y:S01]  /*5b60*/  MOV R7, UR7 ;  /* 0x0000000700077c02 */ /* 0x008fe20008000f00 */
[----:B------:R-:W-:Y:S01]  /*5b70*/  IMAD.U32 R6, RZ, RZ, UR6 ;  /* 0x00000006ff067e24 */ /* 0x000fe2000f8e00ff */
[----:B-1----:R-:W-:Y:S01]  /*5b80*/  MOV R11, UR5 ;  /* 0x00000005000b7c02 */ /* 0x002fe20008000f00 */
[----:B------:R-:W-:Y:S02]  /*5b90*/  IMAD.U32 R10, RZ, RZ, UR4 ;  /* 0x00000004ff0a7e24 */ /* 0x000fe4000f8e00ff */
[----:B------:R-:W-:Y:S07]  /*5ba0*/  LEPC R20, `(.L_x_93) ;  /* 0x000000001014794e */ /* 0x000fee0000000000 */
[----:B----45:R-:W-:Y:S05]  /*5bb0*/  CALL.ABS.NOINC R2 ;  /* 0x0000000002007343 */ /* 0x030fea0003c00000 */
.L_x_93:
[----:B------:R-:W-:Y:S01]  /*5bc0*/  LOP3.LUT P0, RZ, R96, 0x1b0, RZ, 0xc0, !PT ;  /* 0x000001b060ff7812 */ /* 0x000fe2000780c0ff */
[----:B------:R-:W-:Y:S11]  /*5bd0*/  BSSY.RECONVERGENT B6, `(.L_x_94) ;  /* 0x0000013000067945 */ /* 0x000ff60003800200 */
[----:B------:R-:W-:Y:S01]  /*5be0*/  @!UPT UIADD3 URZ, UPT, UPT, URZ, URZ, URZ ;  /* 0x000000fffffff290 */ /* 0x000fe2000fffe0ff */
[----:B------:R-:W-:Y:S05]  /*5bf0*/  @!P0 BRA `(.L_x_95) ;  /* 0x0000000000408947 */ /* 0x000fea0003800000 */
        /* <DEDUP_REMOVED lines=16> */
.L_x_95:
[----:B------:R-:W-:Y:S05]  /*5d00*/  BSYNC.RECONVERGENT B6 ;  /* 0x0000000000067941 */ /* 0x000fea0003800200 */
.L_x_94:
[----:B------:R-:W-:Y:S01]  /*5d10*/  R2UR UR4, R88 ;  /* 0x00000000580472ca */ /* 0x000fe200000e0000 */
[----:B------:R-:W-:Y:S01]  /*5d20*/  UISETP.NE.U32.AND UP0, UPT, UR60, URZ, UPT ;  /* 0x000000ff3c00728c */ /* 0x000fe2000bf05070 */
[----:B------:R-:W-:Y:S02]  /*5d30*/  ISETP.NE.U32.AND P4, PT, R82, RZ, PT ;  /* 0x000000ff5200720c */ /* 0x000fe40003f85070 */
[----:B------:R-:W-:Y:S01]  /*5d40*/  ISETP.NE.U32.AND P2, PT, RZ, UR46, PT ;  /* 0x0000002eff007c0c */ /* 0x000fe2000bf45070 */
[----:B------:R-:W-:Y:S01]  /*5d50*/  UISETP.NE.AND.EX UP1, UPT, UR61, URZ, UPT, UP0 ;  /* 0x000000ff3d00728c */ /* 0x000fe2000bf25300 */
[----:B------:R-:W-:Y:S01]  /*5d60*/  ISETP.NE.AND.EX P4, PT, R83, RZ, PT, P4 ;  /* 0x000000ff5300720c */ /* 0x000fe20003f85340 */
[----:B------:R-:W-:Y:S01]  /*5d70*/  UPLOP3.LUT UP0, UPT, UPT, UPT, UPT, 0x40, 0x4 ;  /* 0x000000000004789c */ /* 0x000fe20003f0e870 */
[----:B------:R-:W-:Y:S05]  /*5d80*/  ISETP.NE.AND.EX P2, PT, RZ, UR47, PT, P2 ;  /* 0x0000002fff007c0c */ /* 0x000fea000bf45320 */
[----:B------:R-:W-:Y:S06]  /*5d90*/  UISETP.NE.AND UP2, UPT, UR4, URZ, UPT ;  /* 0x000000ff0400728c */ /* 0x000fec000bf45270 */
[----:B------:R-:W-:Y:S05]  /*5da0*/  PLOP3.LUT P1, PT, PT, PT, UP2, 0x80, 0x8 ;  /* 0x000000000008781c */ /* 0x000fea0003f2f028 */
[----:B------:R-:W-:Y:S06]  /*5db0*/  @UP2 UPLOP3.LUT UP0, UPT, UPT, UPT, UP1, 0x80, 0x8 ;  /* 0x000000000008289c */ /* 0x000fec0003f0f010 */
[----:B------:R-:W-:Y:S01]  /*5dc0*/  PLOP3.LUT P0, PT, PT, PT, UP0, 0x80, 0x8 ;  /* 0x000000000008781c */ /* 0x000fe20003f0f008 */
[----:B------:R-:W-:Y:S01]  /*5dd0*/  @!UPT UIADD3 URZ, UPT, UPT, URZ, URZ, URZ ;  /* 0x000000fffffff290 */ /* 0x000fe2000fffe0ff */
[----:B------:R-:W-:Y:S11]  /*5de0*/  BRA.U !UP1, `(.L_x_96) ;  /* 0x00000001093c7547 */ /* 0x000ff6000b800000 */
[----:B------:R-:W-:Y:S01]  /*5df0*/  UISETP.NE.U32.AND UP0, UPT, UR46, URZ, UPT ;  /* 0x000000ff2e00728c */ /* 0x000fe2000bf05070 */
[----:B-1----:R-:W-:Y:S01]  /*5e00*/  HFMA2 R0, -RZ, RZ, 0, 5.9604644775390625e-08 ;  /* 0x00000001ff007431 */ /* 0x002fe200000001ff */
[----:B------:R-:W1:Y:S01]  /*5e10*/  LDCU.64 UR8, c[0x0][0x358] ;  /* 0x00006b00ff0877ac */ /* 0x000e620008000a00 */
[----:B------:R-:W-:Y:S01]  /*5e20*/  IMAD.MOV.U32 R85, RZ, RZ, 0x1 ;  /* 0x00000001ff557424 */ /* 0x000fe200078e00ff */
[----:B------:R-:W-:Y:S06]  /*5e30*/  UISETP.NE.AND.EX UP0, UPT, UR47, URZ, UPT, UP0 ;  /* 0x000000ff2f00728c */ /* 0x000fec000bf05300 */
        /* <DEDUP_REMOVED lines=9> */
[----:B--23--:R-:W-:Y:S02]  /*5ed0*/  @!P3 IMAD.U32 R41, RZ, RZ, UR4 ;  /* 0x00000004ff29be24 */ /* 0x00cfe4000f8e00ff */
.L_x_96:
[----:B------:R-:W-:Y:S05]  /*5ee0*/  @!P4 BRA `(.L_x_97) ;  /* 0x000000000024c947 */ /* 0x000fea0003800000 */
[----:B------:R-:W-:Y:S01]  /*5ef0*/  ISETP.NE.U32.AND P3, PT, R80, RZ, PT ;  /* 0x000000ff5000720c */ /* 0x000fe20003f65070 */
[----:B------:R-:W2:Y:S03]  /*5f00*/  LDCU.64 UR4, c[0x0][0x358] ;  /* 0x00006b00ff0477ac */ /* 0x000ea60008000a00 */
[----:B------:R-:W-:Y:S11]  /*5f10*/  ISETP.NE.AND.EX P3, PT, R81, RZ, PT, P3 ;  /* 0x000000ff5100720c */ /* 0x000ff60003f65330 */
[----:B------:R-:W-:Y:S02]  /*5f20*/  @!UPT UIADD3 URZ, UPT, UPT, URZ, URZ, URZ ;  /* 0x000000fffffff290 */ /* 0x000fe4000fffe0ff */
[----:B------:R-:W3:Y:S01]  /*5f30*/  @P3 LDC.64 R2, c[0x0][0x8a8] ;  /* 0x00022a00ff023b82 */ /* 0x000ee20000000a00 */
[----:B-1----:R-:W-:Y:S04]  /*5f40*/  @P3 IMAD R0, R82, UR36, RZ ;  /* 0x0000002452003c24 */ /* 0x002fe8000f8e02ff */
[----:B---3--:R-:W-:Y:S05]  /*5f50*/  @P3 IMAD.WIDE R2, R0, 0x4, R2 ;  /* 0x0000000400023825 */ /* 0x008fea00078e0202 */
[----:B--2--5:R2:W5:Y:S02]  /*5f60*/  @P3 LDG.E R38, desc[UR4][R2.64] ;  /* 0x0000000402263981 */ /* 0x024564000c1e1900 */
[----:B--2---:R-:W3:Y:S02]  /*5f70*/  @!P3 LDC R38, c[0x0][0x8a0] ;  /* 0x00022800ff26bb82 */ /* 0x004ee40000000800 */
.L_x_97:
[----:B-----5:R-:W-:Y:S01]  /*5f80*/  FSETP.NEU.AND P4, PT, R41, RZ, PT ;  /* 0x000000ff2900720b */ /* 0x020fe20003f8d000 */
[----:B------:R-:W-:Y:S01]  /*5f90*/  BSSY B1, `(.L_x_98) ;  /* 0x0000042000017945 */ /* 0x000fe20003800000 */
[----:B------:R-:W-:Y:S01]  /*5fa0*/  SEL R6, RZ, 0xffffffff, P2 ;  /* 0xffffffffff067807 */ /* 0x000fe20001000000 */
[----:B------:R-:W-:Y:S01]  /*5fb0*/  IMAD.MOV.U32 R100, RZ, RZ, 0x1 ;  /* 0x00000001ff647424 */ /* 0x000fe200078e00ff */
[----:B------:R-:W-:Y:S02]  /*5fc0*/  LOP3.LUT P3, RZ, R85, 0xff, RZ, 0xc0, !PT ;  /* 0x000000ff55ff7812 */ /* 0x000fe4000786c0ff */
[----:B------:R-:W-:Y:S02]  /*5fd0*/  CS2R R78, SRZ ;  /* 0x00000000004e7805 */ /* 0x000fe4000001ff00 */
[----:B------:R-:W-:Y:S02]  /*5fe0*/  @P1 SEL R3, RZ, 0xffffffff, P4 ;  /* 0xffffffffff031807 */ /* 0x000fe40002000000 */
[----:B------:R-:W-:Y:S02]  /*5ff0*/  CS2R R76, SRZ ;  /* 0x00000000004c7805 */ /* 0x000fe4000001ff00 */
[----:B------:R-:W-:Y:S02]  /*6000*/  LEA R2, R93, UR44, 0x3 ;  /* 0x0000002c5d027c11 */ /* 0x000fe4000f8e18ff */
[----:B------:R-:W-:Y:S02]  /*6010*/  CS2R R74, SRZ ;  /* 0x00000000004a7805 */ /* 0x000fe4000001ff00 */
[----:B------:R-:W-:Y:S02]  /*6020*/  @P0 SEL R3, R6, R3, !P3 ;  /* 0x0000000306030207 */ /* 0x000fe40005800000 */
[----:B------:R-:W-:Y:S02]  /*6030*/  CS2R R72, SRZ ;  /* 0x0000000000487805 */ /* 0x000fe4000001ff00 */
[----:B------:R-:W-:Y:S02]  /*6040*/  LEA R71, R36, UR44, 0x3 ;  /* 0x0000002c24477c11 */ /* 0x000fe4000f8e18ff */
[----:B------:R-:W-:Y:S02]  /*6050*/  @P1 LOP3.LUT R3, R3, 0x1, RZ, 0xc0, !PT ;  /* 0x0000000103031812 */ /* 0x000fe400078ec0ff */
[----:B------:R-:W-:Y:S02]  /*6060*/  SHF.L.U32 R4, R94, 0x1f, RZ ;  /* 0x0000001f5e047819 */ /* 0x000fe400000006ff */
[----:B------:R-:W-:Y:S02]  /*6070*/  ISETP.NE.U32.OR P6, PT, R3, 0x1, !P1 ;  /* 0x000000010300780c */ /* 0x000fe40004fc5470 */
[----:B------:R-:W-:Y:S02]  /*6080*/  PLOP3.LUT P2, PT, PT, PT, UP1, 0x80, 0x8 ;  /* 0x000000000008781c */ /* 0x000fe40003f4f018 */
[----:B------:R-:W-:Y:S02]  /*6090*/  LEA.HI R39, R36, R36, RZ, 0x1 ;  /* 0x0000002424277211 */ /* 0x000fe400078f08ff */
[----:B------:R-:W-:Y:S02]  /*60a0*/  SEL R3, RZ, 0xffffffff, P4 ;  /* 0xffffffffff037807 */ /* 0x000fe40002000000 */
[----:B------:R-:W-:Y:S01]  /*60b0*/  P2R R102, PR, RZ, 0x40 ;  /* 0x00000040ff667803 */ /* 0x000fe20000000000 */
[C---:B-1----:R-:W-:Y:S01]  /*60c0*/  IMAD.SHL.U32 R0, R39.reuse, 0x80, RZ ;  /* 0x0000008027007824 */ /* 0x042fe200078e00ff */
[----:B------:R-:W-:Y:S03]  /*60d0*/  LOP3.LUT R39, R39, 0xffe, RZ, 0xc0, !PT ;  /* 0x00000ffe27277812 */ /* 0x000fe600078ec0ff */
[----:B------:R-:W-:Y:S02]  /*60e0*/  @P6 SHF.L.U32 R5, R91, 0x1f, RZ ;  /* 0x0000001f5b056819 */ /* 0x000fe400000006ff */
[----:B------:R-:W-:Y:S01]  /*60f0*/  @P2 SEL R3, R6, R3, !P3 ;  /* 0x0000000306032207 */ /* 0x000fe20005800000 */
[----:B------:R-:W-:Y:S01]  /*6100*/  IMAD.IADD R39, R36, 0x1, -R39 ;  /* 0x0000000124277824 */ /* 0x000fe200078e0a27 */
[----:B------:R-:W1:Y:S01]  /*6110*/  @P6 SYNCS.PHASECHK.TRANS64.TRYWAIT P1, [R2+URZ+0x50], R5 ;  /* 0x00005005020065a7 */ /* 0x000e6200080211ff */
[----:B------:R-:W-:Y:S02]  /*6120*/  LOP3.LUT R0, R0, 0xffffff00, RZ, 0xc0, !PT ;  /* 0xffffff0000007812 */ /* 0x000fe400078ec0ff */
[----:B------:R-:W-:Y:S03]  /*6130*/  LOP3.LUT R3, R3, 0x1, RZ, 0xc0, !PT ;  /* 0x0000000103037812 */ /* 0x000fe600078ec0ff */
[----:B------:R-:W-:Y:S01]  /*6140*/  IMAD.IADD R0, R37, 0x1, R0 ;  /* 0x0000000125007824 */ /* 0x000fe200078e0200 */
[----:B------:R-:W-:Y:S03]  /*6150*/  ISETP.NE.U32.AND P5, PT, R3, 0x1, PT ;  /* 0x000000010300780c */ /* 0x000fe60003fa5070 */
[----:B------:R-:W-:Y:S01]  /*6160*/  IMAD R39, R39, 0x100000, R0 ;  /* 0x0010000027277824 */ /* 0x000fe200078e0200 */
[----:B------:R-:W-:Y:S01]  /*6170*/  P2R R101, PR, RZ, 0x20 ;  /* 0x00000020ff657803 */ /* 0x000fe20000000000 */
[----:B------:R2:W4:Y:S01]  /*6180*/  SYNCS.PHASECHK.TRANS64.TRYWAIT P0, [R71+URZ+0xc0], R4 ;  /* 0x0000c004470075a7 */ /* 0x00052200080011ff */
[----:B-1----:R-:W-:Y:S01]  /*6190*/  @P6 SEL R100, RZ, 0x1, !P1 ;  /* 0x00000001ff646807 */ /* 0x002fe20004800000 */
[----:B--2---:R-:W-:Y:S06]  /*61a0*/  @!P6 BRA `(.L_x_99) ;  /* 0x000000000080e947 */ /* 0x004fec0003800000 */
[----:B------:R-:W-:Y:S01]  /*61b0*/  @P5 IMAD R6, R93, 0x1000, R84 ;  /* 0x000010005d065824 */ /* 0x000fe200078e0254 */
[----:B------:R-:W1:Y:S01]  /*61c0*/  S2R R0, SR_CgaCtaId ;  /* 0x0000000000007919 */ /* 0x000e620000008800 */
[----:B------:R-:W-:Y:S01]  /*61d0*/  ISETP.NE.AND P1, PT, R100, RZ, PT ;  /* 0x000000ff6400720c */ /* 0x000fe20003f25270 */
[----:B------:R-:W-:Y:S01]  /*61e0*/  BSSY B0, `(.L_x_100) ;  /* 0x000000b000007945 */ /* 0x000fe20003800000 */
[----:B------:R-:W-:Y:S01]  /*61f0*/  @P5 VIADD R5, R6, UR44 ;  /* 0x0000002c06055c36 */ /* 0x000fe20008000000 */
[----:B------:R-:W-:Y:S02]  /*6200*/  CS2R R74, SRZ ;  /* 0x00000000004a7805 */ /* 0x000fe4000001ff00 */
[----:B------:R-:W-:Y:S02]  /*6210*/  CS2R R72, SRZ ;  /* 0x0000000000487805 */ /* 0x000fe4000001ff00 */
[----:B------:R-:W-:Y:S01]  /*6220*/  CS2R R78, SRZ ;  /* 0x00000000004e7805 */ /* 0x000fe2000001ff00 */
[----:B------:R-:W-:Y:S01]  /*6230*/  @P5 IMAD R5, R95, -0x10, R5 ;  /* 0xfffffff05f055824 */ /* 0x000fe200078e0205 */
[----:B------:R-:W-:Y:S04]  /*6240*/  CS2R R76, SRZ ;  /* 0x00000000004c7805 */ /* 0x000fe8000001ff00 */
[----:B------:R-:W-:Y:S05]  /*6250*/  @P1 BRA `(.L_x_101) ;  /* 0x00000000000c1947 */ /* 0x000fea0003800000 */
[----:B------:R-:W-:Y:S04]  /*6260*/  SHF.L.U32 R3, R91, 0x1f, RZ ;  /* 0x0000001f5b037819 */ /* 0x000fe800000006ff */
[----:B------:R-:W2:Y:S02]  /*6270*/  SYNCS.PHASECHK.TRANS64.TRYWAIT P1, [R2+URZ+0x50], R3 ;  /* 0x00005003020075a7 */ /* 0x000ea400080211ff */
[----:B--2---:R-:W-:Y:S05]  /*6280*/  @!P1 BRA `(.L_x_102) ;  /* 0x0000004000209947 */ /* 0x004fea0003800000 */
.L_x_101:
[----:B------:R-:W-:Y:S05]  /*6290*/  BSYNC B0 ;  /* 0x0000000000007941 */ /* 0x000fea0003800000 */
.L_x_100:
[----:B------:R-:W-:Y:S01]  /*62a0*/  ISETP.NE.AND P1, PT, R101, RZ, PT ;  /* 0x000000ff6500720c */ /* 0x000fe20003f25270 */
[----:B--2---:R-:W-:Y:S02]  /*62b0*/  VIADD R3, R2, 0x70 ;  /* 0x0000007002037836 */ /* 0x004fe40000000000 */
[----:B------:R-:W-:Y:S03]  /*62c0*/  VIADD R93, R93, 0x1 ;  /* 0x000000015d5d7836 */ /* 0x000fe60000000000 */
[----:B-1----:R-:W-:Y:S07]  /*62d0*/  PRMT R0, R0, 0x654, R3 ;  /* 0x0000065400007816 */ /* 0x002fee0000000003 */
[----:B------:R1:W2:Y:S04]  /*62e0*/  @P1 LDS.128 R72, [R6+UR44+0x200] ;  /* 0x0002002c06481984 */ /* 0x0002a80008000c00 */
[----:B------:R1:W1:Y:S01]  /*62f0*/  @P1 LDS.128 R76, [R5+0x210] ;  /* 0x00021000054c1984 */ /* 0x0002620000000c00 */
[C---:B------:R-:W-:Y:S01]  /*6300*/  ISETP.NE.AND P1, PT, R93.reuse, 0x4, PT ;  /* 0x000000045d00780c */ /* 0x040fe20003f25270 */
[----:B------:R-:W-:Y:S01]  /*6310*/  @!PT LDS RZ, [RZ] ;  /* 0x00000000fffff984 */ /* 0x000fe20000000800 */
[----:B------:R-:W-:Y:S01]  /*6320*/  @!PT LDS RZ, [RZ] ;  /* 0x00000000fffff984 */ /* 0x000fe20000000800 */
[----:B------:R-:W-:Y:S01]  /*6330*/  @!PT LDS RZ, [RZ] ;  /* 0x00000000fffff984 */ /* 0x000fe20000000800 */
[----:B------:R-:W-:Y:S01]  /*6340*/  @!PT LDS RZ, [RZ] ;  /* 0x00000000fffff984 */ /* 0x000fe20000000800 */
[----:B------:R5:W-:Y:S06]  /*6350*/  MEMBAR.ALL.CTA ;  /* 0x0000000000007992 */ /* 0x000bec0000008000 */
[----:B-----5:R-:W5:Y:S01]  /*6360*/  FENCE.VIEW.ASYNC.S ;  /* 0x00000000000073c6 */ /* 0x020f620000000000 */
[----:B------:R-:W-:Y:S01]  /*6370*/  SEL R93, R93, RZ, P1 ;  /* 0x000000ff5d5d7207 */ /* 0x000fe20000800000 */
[----:B-----5:R5:W-:Y:S02]  /*6380*/  SYNCS.ARRIVE.TRANS64.RED.A1T0 RZ, [R0+URZ], RZ ;  /* 0x000000ff00ff79a7 */ /* 0x020be400081004ff */
[----:B-----5:R-:W-:Y:S04]  /*6390*/  SEL R0, RZ, 0x1, P1 ;  /* 0x00000001ff007807 */ /* 0x020fe80000800000 */
[----:B--2---:R-:W-:Y:S02]  /*63a0*/  LOP3.LUT R91, R91, R0, RZ, 0x3c, !PT ;  /* 0x000000005b5b7212 */ /* 0x004fe400078e3cff */
.L_x_99:
[----:B------:R-:W-:Y:S05]  /*63b0*/  BSYNC B1 ;  /* 0x0000000000017941 */ /* 0x000fea0003800000 */
.L_x_98:
[----:B------:R-:W-:Y:S04]  /*63c0*/  SHF.R.U32.HI R3, RZ, 0x15, R39 ;  /* 0x00000015ff037819 */ /* 0x000fe80000011627 */
[----:B------:R-:W-:Y:S01]  /*63d0*/  LOP3.LUT P1, RZ, R3, 0x3, R86, 0x48, !PT ;  /* 0x0000000303ff7812 */ /* 0x000fe20007824856 */
[----:B------:R-:W-:Y:S01]  /*63e0*/  @!UPT UIADD3 URZ, UPT, UPT, URZ, URZ, URZ ;  /* 0x000000fffffff290 */ /* 0x000fe2000fffe0ff */
[----:B----4-:R-:W-:Y:S11]  /*63f0*/  @P0 BRA `(.L_x_103) ;  /* 0x0000000000080947 */ /* 0x010ff60003800000 */
[----:B------:R-:W2:Y:S02]  /*6400*/  SYNCS.PHASECHK.TRANS64.TRYWAIT P0, [R71+URZ+0xc0], R4 ;  /* 0x0000c004470075a7 */ /* 0x000ea400080011ff */
[----:B--2---:R-:W-:Y:S05]  /*6410*/  @!P0 BRA `(.L_x_104) ;  /* 0x0000003c00d08947 */ /* 0x004fea0003800000 */
.L_x_103:
[----:B------:R-:W-:Y:S05]  /*6420*/  @!P1 BRA `(.L_x_105) ;  /* 0x0000000000409947 */ /* 0x000fea0003800000 */
[----:B------:R-:W1:Y:S01]  /*6430*/  LDCU.64 UR8, c[0x4][0x78] ;  /* 0x01000f00ff0877ac */ /* 0x000e620008000a00 */
[----:B------:R-:W-:Y:S01]  /*6440*/  MOV R3, 0x0 ;  /* 0x0000000000037802 */ /* 0x000fe20000000f00 */
[----:B------:R-:W-:Y:S02]  /*6450*/  HFMA2 R12, -RZ, RZ, 0, 5.9604644775390625e-08 ;  /* 0x00000001ff0c7431 */ /* 0x000fe400000001ff */
[----:B------:R-:W-:Y:S02]  /*6460*/  IMAD.MOV.U32 R8, RZ, RZ, 0x192 ;  /* 0x00000192ff087424 */ /* 0x000fe400078e00ff */
[----:B------:R-:W-:Y:S01]  /*6470*/  IMAD.MOV.U32 R13, RZ, RZ, RZ ;  /* 0x000000ffff0d7224 */ /* 0x000fe200078e00ff */
[----:B------:R-:W4:Y:S01]  /*6480*/  LDCU.64 UR6, c[0x4][0x80] ;  /* 0x01001000ff0677ac */ /* 0x000f220008000a00 */
[----:B------:R-:W3:Y:S01]  /*6490*/  LDC.64 R2, c[0x4][R3] ;  /* 0x0100000003027b82 */ /* 0x000ee20000000a00 */
[----:B------:R-:W5:Y:S01]  /*64a0*/  LDCU.64 UR4, c[0x4][0x18] ;  /* 0x01000300ff0477ac */ /* 0x000f620008000a00 */
[----:B-1----:R-:W-:Y:S01]  /*64b0*/  MOV R5, UR9 ;  /* 0x0000000900057c02 */ /* 0x002fe20008000f00 */
[----:B--2---:R-:W-:Y:S01]  /*64c0*/  IMAD.U32 R4, RZ, RZ, UR8 ;  /* 0x00000008ff047e24 */ /* 0x004fe2000f8e00ff */
[----:B----4-:R-:W-:Y:S01]  /*64d0*/  MOV R7, UR7 ;  /* 0x0000000700077c02 */ /* 0x010fe20008000f00 */
[----:B------:R-:W-:Y:S01]  /*64e0*/  IMAD.U32 R6, RZ, RZ, UR6 ;  /* 0x00000006ff067e24 */ /* 0x000fe2000f8e00ff */
[----:B-----5:R-:W-:Y:S01]  /*64f0*/  MOV R11, UR5 ;  /* 0x00000005000b7c02 */ /* 0x020fe20008000f00 */
[----:B------:R-:W-:Y:S02]  /*6500*/  IMAD.U32 R10, RZ, RZ, UR4 ;  /* 0x00000004ff0a7e24 */ /* 0x000fe4000f8e00ff */
[----:B------:R-:W-:Y:S07]  /*6510*/  LEPC R20, `(.L_x_105) ;  /* 0x000000001014794e */ /* 0x000fee0000000000 */
[----:B---3--:R-:W-:Y:S05]  /*6520*/  CALL.ABS.NOINC R2 ;  /* 0x0000000002007343 */ /* 0x008fea0003c00000 */
.L_x_105:
[-C--:B------:R-:W-:Y:S01]  /*6530*/  F2FP.F16.E5M2.UNPACK_B R42, R72.reuse ;  /* 0x00000048ff2a723e */ /* 0x080fe200020004ff */
[----:B------:R-:W-:Y:S05]  /*6540*/  WARPSYNC.ALL ;  /* 0x0000000000007948 */ /* 0x000fea0003800000 */
[----:B------:R-:W-:Y:S01]  /*6550*/  R2UR UR4, R39 ;  /* 0x00000000270472ca */ /* 0x000fe200000e0000 */
[--C-:B------:R-:W-:Y:S01]  /*6560*/  HADD2.F32 R40, -RZ, R42.reuse.H0_H0 ;  /* 0x2000002aff287230 */ /* 0x100fe20000004100 */
[----:B------:R-:W-:Y:S01]  /*6570*/  F2FP.F16.E5M2.UNPACK_B R43, R72.H1 ;  /* 0x00000048ff2b723e */ /* 0x000fe200030004ff */
[----:B------:R-:W-:Y:S01]  /*6580*/  HADD2.F32 R42, -RZ, R42.H1_H1 ;  /* 0x3000002aff2a7230 */ /* 0x000fe20000004100 */
[-C--:B------:R-:W-:Y:S01]  /*6590*/  F2FP.F16.E5M2.UNPACK_B R45, R73.reuse ;  /* 0x00000049ff2d723e */ /* 0x080fe200020004ff */
[----:B------:R-:W-:Y:S01]  /*65a0*/  BSSY.RECONVERGENT B0, `(.L_x_106) ;  /* 0x0000099000007945 */ /* 0x000fe20003800200 */
[----:B------:R-:W-:Y:S01]  /*65b0*/  F2FP.F16.E5M2.UNPACK_B R47, R73.H1 ;  /* 0x00000049ff2f723e */ /* 0x000fe200030004ff */
[--C-:B------:R-:W-:Y:S01]  /*65c0*/  HADD2.F32 R44, -RZ, R43.reuse.H0_H0 ;  /* 0x2000002bff2c7230 */ /* 0x100fe20000004100 */
[-C--:B------:R-:W-:Y:S01]  /*65d0*/  F2FP.F16.E5M2.UNPACK_B R49, R74.reuse ;  /* 0x0000004aff31723e */ /* 0x080fe200020004ff */
[----:B------:R-:W-:Y:S01]  /*65e0*/  HADD2.F32 R46, -RZ, R43.H1_H1 ;  /* 0x3000002bff2e7230 */ /* 0x000fe20000004100 */
[----:B------:R-:W-:Y:S01]  /*65f0*/  F2FP.F16.E5M2.UNPACK_B R51, R74.H1 ;  /* 0x0000004aff33723e */ /* 0x000fe200030004ff */
[--C-:B------:R-:W-:Y:S01]  /*6600*/  HADD2.F32 R43, -RZ, R45.reuse.H0_H0 ;  /* 0x2000002dff2b7230 */ /* 0x100fe20000004100 */
[-C--:B------:R-:W-:Y:S01]  /*6610*/  F2FP.F16.E5M2.UNPACK_B R53, R75.reuse ;  /* 0x0000004bff35723e */ /* 0x080fe200020004ff */
[----:B-12---:R-:W-:Y:S01]  /*6620*/  LDTM.16dp32bit_t0_t15.x32 R4, tmem[UR4] ;  /* 0x00000004000479ee */ /* 0x006fe20008a80000 */
[----:B------:R-:W3:Y:S01]  /*6630*/  LDTM.16dp32bit_t16_t31.x32 R4, tmem[UR4+0x20] ;  /* 0x00002004000479ee */ /* 0x000ee20008aa0000 */
[----:B------:R-:W-:Y:S01]  /*6640*/  IADD3 R112, PT, PT, R84, UR44, RZ ;  /* 0x0000002c54707c10 */ /* 0x000fe2000fffe0ff */
[----:B------:R-:W-:Y:S01]  /*6650*/  HADD2.F32 R48, -RZ, R45.H1_H1 ;  /* 0x3000002dff307230 */ /* 0x000fe20000004100 */
[----:B------:R-:W-:Y:S01]  /*6660*/  SHF.L.U32 R103, R90, 0x4, RZ ;  /* 0x000000045a677819 */ /* 0x000fe200000006ff */
[----:B------:R-:W-:Y:S01]  /*6670*/  HADD2.F32 R52, -RZ, R49.H1_H1 ;  /* 0x30000031ff347230 */ /* 0x000fe20000004100 */
[----:B------:R-:W-:Y:S01]  /*6680*/  F2FP.F16.E5M2.UNPACK_B R55, R75.H1 ;  /* 0x0000004bff37723e */ /* 0x000fe200030004ff */
[----:B------:R-:W-:Y:S01]  /*6690*/  HADD2.F32 R56, -RZ, R53.H1_H1 ;  /* 0x30000035ff387230 */ /* 0x000fe20000004100 */
[-C--:B------:R-:W-:Y:S01]  /*66a0*/  F2FP.F16.E5M2.UNPACK_B R57, R76.reuse ;  /* 0x0000004cff39723e */ /* 0x080fe200020004ff */
[--C-:B------:R-:W-:Y:S01]  /*66b0*/  HADD2.F32 R45, -RZ, R47.reuse.H0_H0 ;  /* 0x2000002fff2d7230 */ /* 0x100fe20000004100 */
[----:B------:R-:W-:Y:S01]  /*66c0*/  F2FP.F16.E5M2.UNPACK_B R59, R76.H1 ;  /* 0x0000004cff3b723e */ /* 0x000fe200030004ff */
[----:B------:R-:W-:Y:S01]  /*66d0*/  HADD2.F32 R50, -RZ, R47.H1_H1 ;  /* 0x3000002fff327230 */ /* 0x000fe20000004100 */
[-C--:B------:R-:W-:Y:S01]  /*66e0*/  F2FP.F16.E5M2.UNPACK_B R61, R77.reuse ;  /* 0x0000004dff3d723e */ /* 0x080fe200020004ff */
[----:B------:R-:W-:Y:S01]  /*66f0*/  HADD2.F32 R47, -RZ, R49.H0_H0 ;  /* 0x20000031ff2f7230 */ /* 0x000fe20000004100 */
[----:B------:R-:W-:Y:S01]  /*6700*/  F2FP.F16.E5M2.UNPACK_B R63, R77.H1 ;  /* 0x0000004dff3f723e */ /* 0x000fe200030004ff */
[----:B------:R-:W-:Y:S01]  /*6710*/  HADD2.F32 R60, -RZ, R57.H1_H1 ;  /* 0x30000039ff3c7230 */ /* 0x000fe20000004100 */
[-C--:B------:R-:W-:Y:S01]  /*6720*/  F2FP.F16.E5M2.UNPACK_B R65, R78.reuse ;  /* 0x0000004eff41723e */ /* 0x080fe200020004ff */
[----:B------:R-:W-:Y:S01]  /*6730*/  HADD2.F32 R64, -RZ, R61.H1_H1 ;  /* 0x3000003dff407230 */ /* 0x000fe20000004100 */
[----:B------:R-:W-:Y:S01]  /*6740*/  F2FP.F16.E5M2.UNPACK_B R67, R78.H1 ;  /* 0x0000004eff43723e */ /* 0x000fe200030004ff */
[----:B------:R-:W-:Y:S01]  /*6750*/  HADD2.F32 R49, -RZ, R51.H0_H0 ;  /* 0x20000033ff317230 */ /* 0x000fe20000004100 */
[----:B------:R-:W-:Y:S01]  /*6760*/  ISETP.NE.AND P0, PT, R97, RZ, PT ;  /* 0x000000ff6100720c */ /* 0x000fe20003f05270 */
[----:B------:R-:W-:Y:S01]  /*6770*/  HADD2.F32 R68, -RZ, R65.H1_H1 ;  /* 0x30000041ff447230 */ /* 0x000fe20000004100 */
[----:B------:R-:W-:Y:S01]  /*6780*/  ISETP.NE.AND P6, PT, R102, RZ, PT ;  /* 0x000000ff6600720c */ /* 0x000fe20003fc5270 */
[----:B------:R-:W-:Y:S02]  /*6790*/  HADD2.F32 R54, -RZ, R51.H1_H1 ;  /* 0x30000033ff367230 */ /* 0x000fe40000004100 */
[C---:B---3--:R-:W-:Y:S01]  /*67a0*/  FMUL R0, R38.reuse, R4 ;  /* 0x0000000426007220 */ /* 0x048fe20000400000 */
[C---:B------:R-:W-:Y:S01]  /*67b0*/  FMUL R2, R38.reuse, R5 ;  /* 0x0000000526027220 */ /* 0x040fe20000400000 */
[C---:B------:R-:W-:Y:S01]  /*67c0*/  FMUL R4, R38.reuse, R8 ;  /* 0x0000000826047220 */ /* 0x040fe20000400000 */
[C---:B------:R-:W-:Y:S01]  /*67d0*/  FMUL R5, R38.reuse, R9 ;  /* 0x0000000926057220 */ /* 0x040fe20000400000 */
[C---:B------:R-:W-:Y:S01]  /*67e0*/  FFMA R0, R41.reuse, R40, R0 ;  /* 0x0000002829007223 */ /* 0x040fe20000000000 */
[C---:B------:R-:W-:Y:S01]  /*67f0*/  FFMA R2, R41.reuse, R42, R2 ;  /* 0x0000002a29027223 */ /* 0x040fe20000000002 */
[C---:B------:R-:W-:Y:S01]  /*6800*/  FMUL R8, R38.reuse, R12 ;  /* 0x0000000c26087220 */ /* 0x040fe20000400000 */
[C---:B------:R-:W-:Y:S01]  /*6810*/  FMUL R9, R38.reuse, R13 ;  /* 0x0000000d26097220 */ /* 0x040fe20000400000 */
[----:B------:R-:W-:Y:S02]  /*6820*/  HADD2.F32 R51, -RZ, R53.H0_H0 ;  /* 0x20000035ff337230 */ /* 0x000fe40000004100 */
[C---:B------:R-:W-:Y:S01]  /*6830*/  FMUL R12, R38.reuse, R16 ;  /* 0x00000010260c7220 */ /* 0x040fe20000400000 */
        /* <DEDUP_REMOVED lines=13> */
[C---:B------:R-:W-:Y:S01]  /*6910*/  FFMA R3, R41.reuse, R44, R3 ;  /* 0x0000002c29037223 */ /* 0x040fe20000000003 */
[----:B------:R-:W-:Y:S01]  /*6920*/  F2FP.F16.E5M2.UNPACK_B R40, R79 ;  /* 0x0000004fff28723e */ /* 0x000fe200020004ff */
[C---:B------:R-:W-:Y:S01]  /*6930*/  FFMA R7, R41.reuse, R46, R7 ;  /* 0x0000002e29077223 */ /* 0x040fe20000000007 */
[C---:B------:R-:W-:Y:S01]  /*6940*/  FFMA R4, R41.reuse, R43, R4 ;  /* 0x0000002b29047223 */ /* 0x040fe20000000004 */
[----:B------:R-:W-:Y:S01]  /*6950*/  F2FP.F16.E5M2.UNPACK_B R42, R79.H1 ;  /* 0x0000004fff2a723e */ /* 0x000fe200030004ff */
[C---:B------:R-:W-:Y:S01]  /*6960*/  FFMA R5, R41.reuse, R48, R5 ;  /* 0x0000003029057223 */ /* 0x040fe20000000005 */
[----:B------:R-:W-:Y:S01]  /*6970*/  FFMA R6, R41, R45, R6 ;  /* 0x0000002d29067223 */ /* 0x000fe20000000006 */
[----:B------:R-:W-:Y:S01]  /*6980*/  F2FP.SATFINITE.E5M2.F32.PACK_AB_MERGE_C R99, R7, R3, RZ ;  /* 0x000000030763723e */ /* 0x000fe200048060ff */
[C---:B------:R-:W-:Y:S01]  /*6990*/  FFMA R11, R41.reuse, R50, R11 ;  /* 0x00000032290b7223 */ /* 0x040fe2000000000b */
[C---:B------:R-:W-:Y:S01]  /*69a0*/  FFMA R8, R41.reuse, R47, R8 ;  /* 0x0000002f29087223 */ /* 0x040fe20000000008 */
[----:B------:R-:W-:Y:S01]  /*69b0*/  FMUL R10, R38, R14 ;  /* 0x0000000e260a7220 */ /* 0x000fe20000400000 */
[----:B------:R-:W-:Y:S01]  /*69c0*/  F2FP.SATFINITE.E5M2.F32.PACK_AB_MERGE_C R104, R2, R0, R99 ;  /* 0x000000000268723e */ /* 0x000fe20004806063 */
[----:B------:R-:W-:Y:S01]  /*69d0*/  FFMA R9, R41, R52, R9 ;  /* 0x0000003429097223 */ /* 0x000fe20000000009 */
[----:B------:R-:W-:Y:S01]  /*69e0*/  F2FP.SATFINITE.E5M2.F32.PACK_AB_MERGE_C R105, R11, R6, RZ ;  /* 0x000000060b69723e */ /* 0x000fe200048060ff */
[----:B------:R-:W-:Y:S01]  /*69f0*/  FFMA R10, R41, R49, R10 ;  /* 0x00000031290a7223 */ /* 0x000fe2000000000a */
[----:B------:R-:W-:Y:S01]  /*6a00*/  IADD3 R99, PT, PT, R112, R103, RZ ;  /* 0x0000006770637210 */ /* 0x000fe20007ffe0ff */
[C---:B------:R-:W-:Y:S01]  /*6a10*/  FMUL R15, R38.reuse, R15 ;  /* 0x0000000f260f7220 */ /* 0x040fe20000400000 */
[--C-:B------:R-:W-:Y:S01]  /*6a20*/  HADD2.F32 R53, -RZ, R55.reuse.H0_H0 ;  /* 0x20000037ff357230 */ /* 0x100fe20000004100 */
[----:B------:R-:W-:Y:S01]  /*6a30*/  F2FP.SATFINITE.E5M2.F32.PACK_AB_MERGE_C R105, R5, R4, R105 ;  /* 0x000000040569723e */ /* 0x000fe20004806069 */
[----:B------:R-:W-:Y:S02]  /*6a40*/  HADD2.F32 R58, -RZ, R55.H1_H1 ;  /* 0x30000037ff3a7230 */ /* 0x000fe40000004100 */
[C---:B------:R-:W-:Y:S01]  /*6a50*/  FFMA R15, R41.reuse, R54, R15 ;  /* 0x00000036290f7223 */ /* 0x040fe2000000000f */
[C---:B------:R-:W-:Y:S01]  /*6a60*/  FFMA R12, R41.reuse, R51, R12 ;  /* 0x00000033290c7223 */ /* 0x040fe2000000000c */
[C---:B------:R-:W-:Y:S01]  /*6a70*/  FFMA R13, R41.reuse, R56, R13 ;  /* 0x00000038290d7223 */ /* 0x040fe2000000000d */
[----:B------:R-:W-:Y:S02]  /*6a80*/  HADD2.F32 R55, -RZ, R57.H0_H0 ;  /* 0x20000039ff377230 */ /* 0x000fe40000004100 */
[C---:B------:R-:W-:Y:S01]  /*6a90*/  FMUL R14, R38.reuse, R18 ;  /* 0x00000012260e7220 */ /* 0x040fe20000400000 */
[C---:B------:R-:W-:Y:S01]  /*6aa0*/  FMUL R19, R38.reuse, R19 ;  /* 0x0000001326137220 */ /* 0x040fe20000400000 */
[--C-:B------:R-:W-:Y:S02]  /*6ab0*/  HADD2.F32 R57, -RZ, R59.reuse.H0_H0 ;  /* 0x2000003bff397230 */ /* 0x100fe40000004100 */
[C---:B------:R-:W-:Y:S01]  /*6ac0*/  FMUL R18, R38.reuse, R22 ;  /* 0x0000001626127220 */ /* 0x040fe20000400000 */
[C---:B------:R-:W-:Y:S01]  /*6ad0*/  FFMA R14, R41.reuse, R53, R14 ;  /* 0x00000035290e7223 */ /* 0x040fe2000000000e */
[----:B------:R-:W-:Y:S02]  /*6ae0*/  HADD2.F32 R62, -RZ, R59.H1_H1 ;  /* 0x3000003bff3e7230 */ /* 0x000fe40000004100 */
[C---:B------:R-:W-:Y:S01]  /*6af0*/  FFMA R19, R41.reuse, R58, R19 ;  /* 0x0000003a29137223 */ /* 0x040fe20000000013 */
[----:B------:R-:W-:Y:S02]  /*6b00*/  HADD2.F32 R59, -RZ, R61.H0_H0 ;  /* 0x2000003dff3b7230 */ /* 0x000fe40000004100 */
[C---:B------:R-:W-:Y:S01]  /*6b10*/  FMUL R23, R38.reuse, R23 ;  /* 0x0000001726177220 */ /* 0x040fe20000400000 */
[C---:B------:R-:W-:Y:S01]  /*6b20*/  FFMA R16, R41.reuse, R55, R16 ;  /* 0x0000003729107223 */ /* 0x040fe20000000010 */
[C---:B------:R-:W-:Y:S01]  /*6b30*/  FFMA R17, R41.reuse, R60, R17 ;  /* 0x0000003c29117223 */ /* 0x040fe20000000011 */
[--C-:B------:R-:W-:Y:S02]  /*6b40*/  HADD2.F32 R61, -RZ, R63.reuse.H0_H0 ;  /* 0x2000003fff3d7230 */ /* 0x100fe40000004100 */
[C---:B------:R-:W-:Y:S01]  /*6b50*/  FFMA R18, R41.reuse, R57, R18 ;  /* 0x0000003929127223 */ /* 0x040fe20000000012 */
[----:B------:R-:W-:Y:S02]  /*6b60*/  HADD2.F32 R66, -RZ, R63.H1_H1 ;  /* 0x3000003fff427230 */ /* 0x000fe40000004100 */
[C---:B------:R-:W-:Y:S01]  /*6b70*/  FMUL R22, R38.reuse, R26 ;  /* 0x0000001a26167220 */ /* 0x040fe20000400000 */
[----:B------:R-:W-:Y:S02]  /*6b80*/  HADD2.F32 R63, -RZ, R65.H0_H0 ;  /* 0x20000041ff3f7230 */ /* 0x000fe40000004100 */
[C---:B------:R-:W-:Y:S01]  /*6b90*/  FFMA R23, R41.reuse, R62, R23 ;  /* 0x0000003e29177223 */ /* 0x040fe20000000017 */
[C---:B------:R-:W-:Y:S01]  /*6ba0*/  FMUL R27, R38.reuse, R27 ;  /* 0x0000001b261b7220 */ /* 0x040fe20000400000 */
[C---:B------:R-:W-:Y:S01]  /*6bb0*/  FFMA R20, R41.reuse, R59, R20 ;  /* 0x0000003b29147223 */ /* 0x040fe20000000014 */
[C---:B------:R-:W-:Y:S01]  /*6bc0*/  FFMA R21, R41.reuse, R64, R21 ;  /* 0x0000004029157223 */ /* 0x040fe20000000015 */
[--C-:B------:R-:W-:Y:S02]  /*6bd0*/  HADD2.F32 R65, -RZ, R67.reuse.H0_H0 ;  /* 0x20000043ff417230 */ /* 0x100fe40000004100 */
[C---:B------:R-:W-:Y:S01]  /*6be0*/  FFMA R22, R41.reuse, R61, R22 ;  /* 0x0000003d29167223 */ /* 0x040fe20000000016 */
[----:B------:R-:W-:Y:S02]  /*6bf0*/  HADD2.F32 R70, -RZ, R67.H1_H1 ;  /* 0x30000043ff467230 */ /* 0x000fe40000004100 */
[C---:B------:R-:W-:Y:S01]  /*6c00*/  FMUL R26, R38.reuse, R30 ;  /* 0x0000001e261a7220 */ /* 0x040fe20000400000 */
[--C-:B------:R-:W-:Y:S02]  /*6c10*/  HADD2.F32 R67, -RZ, R40.reuse.H0_H0 ;  /* 0x20000028ff437230 */ /* 0x100fe40000004100 */
[C---:B------:R-:W-:Y:S01]  /*6c20*/  FFMA R27, R41.reuse, R66, R27 ;  /* 0x00000042291b7223 */ /* 0x040fe2000000001b */
[C---:B------:R-:W-:Y:S01]  /*6c30*/  FMUL R31, R38.reuse, R31 ;  /* 0x0000001f261f7220 */ /* 0x040fe20000400000 */
[C---:B------:R-:W-:Y:S01]  /*6c40*/  FFMA R24, R41.reuse, R63, R24 ;  /* 0x0000003f29187223 */ /* 0x040fe20000000018 */
[----:B------:R-:W-:Y:S02]  /*6c50*/  HADD2.F32 R40, -RZ, R40.H1_H1 ;  /* 0x30000028ff287230 */ /* 0x000fe40000004100 */
[C---:B------:R-:W-:Y:S01]  /*6c60*/  FFMA R25, R41.reuse, R68, R25 ;  /* 0x0000004429197223 */ /* 0x040fe20000000019 */
[--C-:B------:R-:W-:Y:S02]  /*6c70*/  HADD2.F32 R69, -RZ, R42.reuse.H0_H0 ;  /* 0x2000002aff457230 */ /* 0x100fe40000004100 */
[C---:B------:R-:W-:Y:S01]  /*6c80*/  FFMA R26, R41.reuse, R65, R26 ;  /* 0x00000041291a7223 */ /* 0x040fe2000000001a */
[----:B------:R-:W-:Y:S02]  /*6c90*/  HADD2.F32 R42, -RZ, R42.H1_H1 ;  /* 0x3000002aff2a7230 */ /* 0x000fe40000004100 */
[C---:B------:R-:W-:Y:S01]  /*6ca0*/  FMUL R30, R38.reuse, R34 ;  /* 0x00000022261e7220 */ /* 0x040fe20000400000 */
[----:B------:R-:W-:Y:S01]  /*6cb0*/  FFMA R31, R41, R70, R31 ;  /* 0x00000046291f7223 */ /* 0x000fe2000000001f */
[----:B------:R-:W-:Y:S01]  /*6cc0*/  FMUL R35, R38, R35 ;  /* 0x0000002326237220 */ /* 0x000fe20000400000 */
[----:B------:R-:W-:Y:S01]  /*6cd0*/  F2FP.SATFINITE.E5M2.F32.PACK_AB_MERGE_C R106, R15, R10, RZ ;  /* 0x0000000a0f6a723e */ /* 0x000fe200048060ff */
[----:B------:R-:W-:Y:S01]  /*6ce0*/  FFMA R28, R41, R67, R28 ;  /* 0x00000043291c7223 */ /* 0x000fe2000000001c */
[----:B------:R-:W-:Y:S01]  /*6cf0*/  F2FP.SATFINITE.E5M2.F32.PACK_AB_MERGE_C R107, R19, R14, RZ ;  /* 0x0000000e136b723e */ /* 0x000fe200048060ff */
[C---:B------:R-:W-:Y:S01]  /*6d00*/  FFMA R29, R41.reuse, R40, R29 ;  /* 0x00000028291d7223 */ /* 0x040fe2000000001d */
[C---:B------:R-:W-:Y:S01]  /*6d10*/  FFMA R30, R41.reuse, R69, R30 ;  /* 0x00000045291e7223 */ /* 0x040fe2000000001e */
[----:B------:R-:W-:Y:S01]  /*6d20*/  FFMA R35, R41, R42, R35 ;  /* 0x0000002a29237223 */ /* 0x000fe20000000023 */
[----:B------:R-:W-:Y:S02]  /*6d30*/  F2FP.SATFINITE.E5M2.F32.PACK_AB_MERGE_C R106, R9, R8, R106 ;  /* 0x00000008096a723e */ /* 0x000fe4000480606a */
[----:B------:R-:W-:Y:S02]  /*6d40*/  F2FP.SATFINITE.E5M2.F32.PACK_AB_MERGE_C R107, R13, R12, R107 ;  /* 0x0000000c0d6b723e */ /* 0x000fe4000480606b */
[----:B------:R-:W-:Y:S02]  /*6d50*/  F2FP.SATFINITE.E5M2.F32.PACK_AB_MERGE_C R108, R23, R18, RZ ;  /* 0x00000012176c723e */ /* 0x000fe400048060ff */
[----:B------:R-:W-:Y:S01]  /*6d60*/  F2FP.SATFINITE.E5M2.F32.PACK_AB_MERGE_C R109, R27, R22, RZ ;  /* 0x000000161b6d723e */ /* 0x000fe200048060ff */
[----:B------:R1:W-:Y:S01]  /*6d70*/  STS.128 [R84+UR44+0x4200], R104 ;  /* 0x0042006854007988 */ /* 0x0003e20008000c2c */
[----:B------:R-:W-:Y:S02]  /*6d80*/  F2FP.SATFINITE.E5M2.F32.PACK_AB_MERGE_C R113, R31, R26, RZ ;  /* 0x0000001a1f71723e */ /* 0x000fe400048060ff */
[----:B------:R-:W-:Y:S02]  /*6d90*/  F2FP.SATFINITE.E5M2.F32.PACK_AB_MERGE_C R114, R35, R30, RZ ;  /* 0x0000001e2372723e */ /* 0x000fe400048060ff */
[----:B------:R-:W-:Y:S02]  /*6da0*/  F2FP.SATFINITE.E5M2.F32.PACK_AB_MERGE_C R108, R17, R16, R108 ;  /* 0x00000010116c723e */ /* 0x000fe4000480606c */
[----:B------:R-:W-:Y:S02]  /*6db0*/  F2FP.SATFINITE.E5M2.F32.PACK_AB_MERGE_C R109, R21, R20, R109 ;  /* 0x00000014156d723e */ /* 0x000fe4000480606d */
[----:B------:R-:W-:Y:S02]  /*6dc0*/  F2FP.SATFINITE.E5M2.F32.PACK_AB_MERGE_C R110, R25, R24, R113 ;  /* 0x00000018196e723e */ /* 0x000fe40004806071 */
[----:B------:R-:W-:Y:S02]  /*6dd0*/  F2FP.SATFINITE.E5M2.F32.PACK_AB_MERGE_C R111, R29, R28, R114 ;  /* 0x0000001c1d6f723e */ /* 0x000fe40004806072 */
[----:B------:R-:W-:Y:S02]  /*6de0*/  LEA R112, R93, UR44, 0x3 ;  /* 0x0000002c5d707c11 */ /* 0x000fe4000f8e18ff */
[----:B------:R-:W-:Y:S01]  /*6df0*/  @P6 SHF.L.U32 R113, R91, 0x1f, RZ ;  /* 0x0000001f5b716819 */ /* 0x000fe200000006ff */
[----:B------:R1:W-:Y:S01]  /*6e00*/  STS.128 [R99+0x4210], R108 ;  /* 0x0042106c63007388 */ /* 0x0003e20000000c00 */
[----:B------:R-:W-:Y:S01]  /*6e10*/  @!PT LDS RZ, [RZ] ;  /* 0x00000000fffff984 */ /* 0x000fe20000000800 */
[----:B------:R-:W-:Y:S01]  /*6e20*/  @!PT LDS RZ, [RZ] ;  /* 0x00000000fffff984 */ /* 0x000fe20000000800 */
[----:B------:R-:W-:Y:S01]  /*6e30*/  @!PT LDS RZ, [RZ] ;  /* 0x00000000fffff984 */ /* 0x000fe20000000800 */
[----:B------:R-:W-:Y:S01]  /*6e40*/  @!PT LDS RZ, [RZ] ;  /* 0x00000000fffff984 */ /* 0x000fe20000000800 */
[----:B------:R2:W-:Y:S07]  /*6e50*/  MEMBAR.ALL.CTA ;  /* 0x0000000000007992 */ /* 0x0005ee0000008000 */
[----:B--2---:R-:W2:Y:S02]  /*6e60*/  FENCE.VIEW.ASYNC.S ;  /* 0x00000000000073c6 */ /* 0x004ea40000000000 */
[----:B--2---:R-:W-:Y:S06]  /*6e70*/  BAR.SYNC.DEFER_BLOCKING 0x1, 0x80 ;  /* 0x0042000000007b1d */ /* 0x004fec0000010000 */
[----:B------:R-:W-:Y:S05]  /*6e80*/  @P0 BRA `(.L_x_107) ;  /* 0x0000000000280947 */ /* 0x000fea0003800000 */
[----:B------:R-:W-:Y:S01]  /*6e90*/  UIADD3 UR4, UPT, UPT, UR44, 0x4200, URZ ;  /* 0x000042002c047890 */ /* 0x000fe2000fffe0ff */
[----:B------:R-:W-:Y:S05]  /*6ea0*/  UMOV UR51, UR36 ;  /* 0x0000002400337c82 */ /* 0x000fea0008000000 */
[----:B------:R-:W-:Y:S01]  /*6eb0*/  MOV R96, UR4 ;  /* 0x0000000400607c02 */ /* 0x000fe20008000f00 */
[----:B------:R-:W-:Y:S03]  /*6ec0*/  UIADD3 UR4, UP0, UPT, UR62, 0x680, URZ ;  /* 0x000006803e047890 */ /* 0x000fe6000ff1e0ff */
[----:B------:R-:W-:Y:S01]  /*6ed0*/  R2UR UR48, R96 ;  /* 0x00000000603072ca */ /* 0x000fe200000e0000 */
[----:B------:R-:W-:Y:S11]  /*6ee0*/  UIADD3.X UR5, UPT, UPT, URZ, UR63, URZ, UP0, !UPT ;  /* 0x0000003fff057290 */ /* 0x000ff600087fe4ff */
[----:B------:R-:W-:Y:S01]  /*6ef0*/  @!UPT UIADD3 URZ, UPT, UPT, URZ, URZ, URZ ;  /* 0x000000fffffff290 */ /* 0x000fe2000fffe0ff */
[----:B------:R2:W-:Y:S01]  /*6f00*/  UTMASTG.3D [UR48], [UR4] ;  /* 0x00000030040073b5 */ /* 0x0005e20008010000 */
[----:B------:R0:W-:Y:S01]  /*6f10*/  UTMACMDFLUSH ;  /* 0x00000000000079b7 */ /* 0x0001e20000000000 */
[----:B--2---:R-:W-:Y:S04]  /*6f20*/  DEPBAR.LE SB0, 0x1 ;  /* 0x000080400000791a */ /* 0x004fe80000000000 */
.L_x_107:
[----:B------:R-:W-:Y:S05]  /*6f30*/  BSYNC.RECONVERGENT B0 ;  /* 0x0000000000007941 */ /* 0x000fea0003800200 */
.L_x_106:
[----:B------:R-:W-:Y:S06]  /*6f40*/  BAR.SYNC.DEFER_BLOCKING 0x1, 0x80 ;  /* 0x0042000000007b1d */ /* 0x000fec0000010000 */
[----:B------:R-:W2:Y:S01]  /*6f50*/  @P6 SYNCS.PHASECHK.TRANS64.TRYWAIT P0, [R112+URZ+0x50], R113 ;  /* 0x00005071700065a7 */ /* 0x000ea200080011ff */
[----:B------:R-:W-:Y:S01]  /*6f60*/  BSSY B1, `(.L_x_108) ;  /* 0x0000020000017945 */ /* 0x000fe20003800000 */
[----:B--2---:R-:W-:Y:S03]  /*6f70*/  @P6 SEL R100, RZ, 0x1, !P0 ;  /* 0x00000001ff646807 */ /* 0x004fe60004000000 */
[----:B------:R-:W-:Y:S05]  /*6f80*/  @!P6 BRA `(.L_x_109) ;  /* 0x000000000074e947 */ /* 0x000fea0003800000 */
[----:B------:R-:W-:Y:S01]  /*6f90*/  ISETP.NE.AND P1, PT, R101, RZ, PT ;  /* 0x000000ff6500720c */ /* 0x000fe20003f25270 */
[----:B------:R-:W2:Y:S01]  /*6fa0*/  S2R R0, SR_CgaCtaId ;  /* 0x0000000000007919 */ /* 0x000ea20000008800 */
[----:B------:R-:W-:Y:S01]  /*6fb0*/  ISETP.NE.AND P0, PT, R100, RZ, PT ;  /* 0x000000ff6400720c */ /* 0x000fe20003f05270 */
[----:B------:R-:W-:Y:S10]  /*6fc0*/  BSSY B0, `(.L_x_110) ;  /* 0x0000008000007945 */ /* 0x000ff40003800000 */
[----:B------:R-:W-:Y:S05]  /*6fd0*/  @P1 IMAD R2, R93, 0x1000, R84 ;  /* 0x000010005d021824 */ /* 0x000fea00078e0254 */
[----:B------:R-:W-:Y:S05]  /*6fe0*/  @P1 IADD3 R4, PT, PT, R2, UR44, RZ ;  /* 0x0000002c02041c10 */ /* 0x000fea000fffe0ff */
[----:B------:R-:W-:Y:S01]  /*6ff0*/  @P1 IMAD.IADD R4, R4, 0x1, R103 ;  /* 0x0000000104041824 */ /* 0x000fe200078e0267 */
[----:B------:R-:W-:Y:S06]  /*7000*/  @P0 BRA `(.L_x_111) ;  /* 0x00000000000c0947 */ /* 0x000fec0003800000 */
[----:B------:R-:W-:Y:S04]  /*7010*/  SHF.L.U32 R3, R91, 0x1f, RZ ;  /* 0x0000001f5b037819 */ /* 0x000fe800000006ff */
[----:B------:R-:W3:Y:S02]  /*7020*/  SYNCS.PHASECHK.TRANS64.TRYWAIT P0, [R112+URZ+0x50], R3 ;  /* 0x00005003700075a7 */ /* 0x000ee400080011ff */
[----:B---3--:R-:W-:Y:S05]  /*7030*/  @!P0 BRA `(.L_x_112) ;  /* 0x0000003000dc8947 */ /* 0x008fea0003800000 */
.L_x_111:
[----:B------:R-:W-:Y:S05]  /*7040*/  BSYNC B0 ;  /* 0x0000000000007941 */ /* 0x000fea0003800000 */
.L_x_110:
[----:B------:R-:W-:Y:S01]  /*7050*/  ISETP.NE.AND P0, PT, R101, RZ, PT ;  /* 0x000000ff6500720c */ /* 0x000fe20003f05270 */
[----:B---3--:R-:W-:Y:S02]  /*7060*/  VIADD R3, R112, 0x70 ;  /* 0x0000007070037836 */ /* 0x008fe40000000000 */
[----:B------:R-:W-:Y:S03]  /*7070*/  VIADD R93, R93, 0x1 ;  /* 0x000000015d5d7836 */ /* 0x000fe60000000000 */
[----:B--2---:R-:W-:Y:S07]  /*7080*/  PRMT R0, R0, 0x654, R3 ;  /* 0x0000065400007816 */ /* 0x004fee0000000003 */
[----:B------:R2:W3:Y:S04]  /*7090*/  @P0 LDS.128 R72, [R2+UR44+0x200] ;  /* 0x0002002c02480984 */ /* 0x0004e80008000c00 */
[----:B------:R2:W4:Y:S01]  /*70a0*/  @P0 LDS.128 R76, [R4+0x210] ;  /* 0x00021000044c0984 */ /* 0x0005220000000c00 */
        /* <DEDUP_REMOVED lines=10> */
[----:B--23--:R-:W-:Y:S02]  /*7150*/  LOP3.LUT R91, R91, R0, RZ, 0x3c, !PT ;  /* 0x000000005b5b7212 */ /* 0x00cfe400078e3cff */
.L_x_109:
[----:B------:R-:W-:Y:S05]  /*7160*/  BSYNC B1 ;  /* 0x0000000000017941 */ /* 0x000fea0003800000 */
.L_x_108:
[----:B------:R-:W-:Y:S05]  /*7170*/  VIADD R3, R39, 0x40 ;  /* 0x0000004027037836 */ /* 0x000fea0000000000 */
[----:B------:R-:W-:Y:S04]  /*7180*/  SHF.R.U32.HI R3, RZ, 0x15, R3 ;  /* 0x00000015ff037819 */ /* 0x000fe80000011603 */
[----:B------:R-:W-:Y:S11]  /*7190*/  LOP3.LUT P0, RZ, R3, 0x3, R86, 0x48, !PT ;  /* 0x0000000303ff7812 */ /* 0x000ff60007804856 */
[----:B------:R-:W-:Y:S02]  /*71a0*/  @!UPT UIADD3 URZ, UPT, UPT, URZ, URZ, URZ ;  /* 0x000000fffffff290 */ /* 0x000fe4000fffe0ff */
[----:B------:R-:W-:Y:S05]  /*71b0*/  @!P0 BRA `(.L_x_113) ;  /* 0x0000000000408947 */ /* 0x000fea0003800000 */
[----:B------:R-:W2:Y:S01]  /*71c0*/  LDCU.64 UR8, c[0x4][0x78] ;  /* 0x01000f00ff0877ac */ /* 0x000ea20008000a00 */
[----:B------:R-:W-:Y:S01]  /*71d0*/  MOV R3, 0x0 ;  /* 0x0000000000037802 */ /* 0x000fe20000000f00 */
[----:B------:R-:W-:Y:S02]  /*71e0*/  HFMA2 R12, -RZ, RZ, 0, 5.9604644775390625e-08 ;  /* 0x00000001ff0c7431 */ /* 0x000fe400000001ff */
[----:B------:R-:W-:Y:S02]  /*71f0*/  IMAD.MOV.U32 R8, RZ, RZ, 0x192 ;  /* 0x00000192ff087424 */ /* 0x000fe400078e00ff */
[----:B------:R-:W-:Y:S01]  /*7200*/  IMAD.MOV.U32 R13, RZ, RZ, RZ ;  /* 0x000000ffff0d7224 */ /* 0x000fe200078e00ff */
[----:B------:R-:W3:Y:S01]  /*7210*/  LDCU.64 UR6, c[0x4][0x80] ;  /* 0x01001000ff0677ac */ /* 0x000ee20008000a00 */
[----:B------:R-:W1:Y:S01]  /*7220*/  LDC.64 R2, c[0x4][R3] ;  /* 0x0100000003027b82 */ /* 0x000e620000000a00 */
[----:B------:R-:W5:Y:S01]  /*7230*/  LDCU.64 UR4, c[0x4][0x18] ;  /* 0x01000300ff0477ac */ /* 0x000f620008000a00 */
[----:B--2---:R-:W-:Y:S01]  /*7240*/  MOV R5, UR9 ;  /* 0x0000000900057c02 */ /* 0x004fe20008000f00 */
[----:B------:R-:W-:Y:S01]  /*7250*/  IMAD.U32 R4, RZ, RZ, UR8 ;  /* 0x00000008ff047e24 */ /* 0x000fe2000f8e00ff */
[----:B---3--:R-:W-:Y:S01]  /*7260*/  MOV R7, UR7 ;  /* 0x0000000700077c02 */ /* 0x008fe20008000f00 */
[----:B------:R-:W-:Y:S01]  /*7270*/  IMAD.U32 R6, RZ, RZ, UR6 ;  /* 0x00000006ff067e24 */ /* 0x000fe2000f8e00ff */
[----:B-----5:R-:W-:Y:S01]  /*7280*/  MOV R11, UR5 ;  /* 0x00000005000b7c02 */ /* 0x020fe20008000f00 */
[----:B------:R-:W-:Y:S02]  /*7290*/  IMAD.U32 R10, RZ, RZ, UR4 ;  /* 0x00000004ff0a7e24 */ /* 0x000fe4000f8e00ff */
[----:B------:R-:W-:Y:S07]  /*72a0*/  LEPC R20, `(.L_x_113) ;  /* 0x000000001014794e */ /* 0x000fee0000000000 */
[----:B-1--4-:R-:W-:Y:S05]  /*72b0*/  CALL.ABS.NOINC R2 ;  /* 0x0000000002007343 */ /* 0x012fea0003c00000 */
.L_x_113:
        /* <DEDUP_REMOVED lines=14> */
[----:B------:R-:W-:Y:S01]  /*73a0*/  F2FP.F16.E5M2.UNPACK_B R54, R75 ;  /* 0x0000004bff36723e */ /* 0x000fe200020004ff */
[----:B------:R-:W-:Y:S01]  /*73b0*/  LDTM.16dp32bit_t0_t15.x32 R4, tmem[UR4+0x40] ;  /* 0x00004004000479ee */ /* 0x000fe20008a80000 */
[----:B------:R-:W2:Y:S01]  /*73c0*/  LDTM.16dp32bit_t16_t31.x32 R4, tmem[UR4+0x60] ;  /* 0x00006004000479ee */ /* 0x000ea20008aa0000 */
[----:B------:R-:W-:Y:S01]  /*73d0*/  HADD2.F32 R46, -RZ, R46.H1_H1 ;  /* 0x3000002eff2e7230 */ /* 0x000fe20000004100 */
[----:B----4-:R-:W-:Y:S01]  /*73e0*/  F2FP.F16.E5M2.UNPACK_B R58, R76 ;  /* 0x0000004cff3a723e */ /* 0x010fe200020004ff */
[--C-:B------:R-:W-:Y:S01]  /*73f0*/  HADD2.F32 R49, -RZ, R50.reuse.H0_H0 ;  /* 0x20000032ff317230 */ /* 0x100fe20000004100 */
[----:B------:R-:W-:Y:S01]  /*7400*/  F2FP.F16.E5M2.UNPACK_B R62, R77 ;  /* 0x0000004dff3e723e */ /* 0x000fe200020004ff */
[----:B------:R-:W-:Y:S01]  /*7410*/  HADD2.F32 R50, -RZ, R50.H1_H1 ;  /* 0x30000032ff327230 */ /* 0x000fe20000004100 */
[----:B------:R-:W-:Y:S01]  /*7420*/  F2FP.F16.E5M2.UNPACK_B R66, R78 ;  /* 0x0000004eff42723e */ /* 0x000fe200020004ff */
[--C-:B------:R-:W-:Y:S01]  /*7430*/  HADD2.F32 R53, -RZ, R54.reuse.H0_H0 ;  /* 0x20000036ff357230 */ /* 0x100fe20000004100 */
[----:B------:R-:W-:Y:S01]  /*7440*/  F2FP.F16.E5M2.UNPACK_B R70, R79 ;  /* 0x0000004fff46723e */ /* 0x000fe200020004ff */
[----:B------:R-:W-:Y:S01]  /*7450*/  HADD2.F32 R54, -RZ, R54.H1_H1 ;  /* 0x30000036ff367230 */ /* 0x000fe20000004100 */
[----:B------:R-:W-:Y:S01]  /*7460*/  F2FP.F16.E5M2.UNPACK_B R56, R75.H1 ;  /* 0x0000004bff38723e */ /* 0x000fe200030004ff */
[--C-:B------:R-:W-:Y:S01]  /*7470*/  HADD2.F32 R57, -RZ, R58.reuse.H0_H0 ;  /* 0x2000003aff397230 */ /* 0x100fe20000004100 */
[----:B------:R-:W-:Y:S01]  /*7480*/  F2FP.F16.E5M2.UNPACK_B R60, R76.H1 ;  /* 0x0000004cff3c723e */ /* 0x000fe200030004ff */
[----:B------:R-:W-:Y:S01]  /*7490*/  HADD2.F32 R58, -RZ, R58.H1_H1 ;  /* 0x3000003aff3a7230 */ /* 0x000fe20000004100 */
[----:B------:R-:W-:Y:S01]  /*74a0*/  F2FP.F16.E5M2.UNPACK_B R64, R77.H1 ;  /* 0x0000004dff40723e */ /* 0x000fe200030004ff */
[--C-:B------:R-:W-:Y:S01]  /*74b0*/  HADD2.F32 R61, -RZ, R62.reuse.H0_H0 ;  /* 0x2000003eff3d7230 */ /* 0x100fe20000004100 */
[----:B------:R-:W-:Y:S01]  /*74c0*/  F2FP.F16.E5M2.UNPACK_B R68, R78.H1 ;  /* 0x0000004eff44723e */ /* 0x000fe200030004ff */
[----:B------:R-:W-:Y:S01]  /*74d0*/  HADD2.F32 R62, -RZ, R62.H1_H1 ;  /* 0x3000003eff3e7230 */ /* 0x000fe20000004100 */
[----:B------:R-:W-:Y:S01]  /*74e0*/  ISETP.NE.AND P0, PT, R97, RZ, PT ;  /* 0x000000ff6100720c */ /* 0x000fe20003f05270 */
[--C-:B------:R-:W-:Y:S01]  /*74f0*/  HADD2.F32 R65, -RZ, R66.reuse.H0_H0 ;  /* 0x20000042ff417230 */ /* 0x100fe20000004100 */
[----:B------:R-:W-:Y:S01]  /*7500*/  ISETP.NE.AND P6, PT, R102, RZ, PT ;  /* 0x000000ff6600720c */ /* 0x000fe20003fc5270 */
[----:B------:R-:W-:Y:S02]  /*7510*/  HADD2.F32 R66, -RZ, R66.H1_H1 ;  /* 0x30000042ff427230 */ /* 0x000fe40000004100 */
[--C-:B------:R-:W-:Y:S02]  /*7520*/  HADD2.F32 R69, -RZ, R70.reuse.H0_H0 ;  /* 0x20000046ff457230 */ /* 0x100fe40000004100 */
[C---:B--2---:R-:W-:Y:S01]  /*7530*/  FMUL R0, R38.reuse, R4 ;  /* 0x0000000426007220 */ /* 0x044fe20000400000 */
[C---:B------:R-:W-:Y:S01]  /*7540*/  FMUL R2, R38.reuse, R5 ;  /* 0x0000000526027220 */ /* 0x040fe20000400000 */
[C---:B------:R-:W-:Y:S01]  /*7550*/  FMUL R4, R38.reuse, R8 ;  /* 0x0000000826047220 */ /* 0x040fe20000400000 */
[C---:B------:R-:W-:Y:S01]  /*7560*/  FMUL R5, R38.reuse, R9 ;  /* 0x0000000926057220 */ /* 0x040fe20000400000 */
[C---:B------:R-:W-:Y:S01]  /*7570*/  FFMA R0, R41.reuse, R40, R0 ;  /* 0x0000002829007223 */ /* 0x040fe20000000000 */
[C---:B------:R-:W-:Y:S01]  /*7580*/  FFMA R2, R41.reuse, R43, R2 ;  /* 0x0000002b29027223 */ /* 0x040fe20000000002 */
        /* <DEDUP_REMOVED lines=10> */
[----:B------:R-:W-:Y:S02]  /*7630*/  HADD2.F32 R70, -RZ, R70.H1_H1 ;  /* 0x30000046ff467230 */ /* 0x000fe40000004100 */
[C---:B------:R-:W-:Y:S01]  /*7640*/  FMUL R28, R38.reuse, R32 ;  /* 0x00000020261c7220 */ /* 0x040fe20000400000 */
[C---:B------:R-:W-:Y:S01]  /*7650*/  FMUL R29, R38.reuse, R33 ;  /* 0x00000021261d7220 */ /* 0x040fe20000400000 */
[C---:B------:R-:W-:Y:S01]  /*7660*/  FMUL R3, R38.reuse, R6 ;  /* 0x0000000626037220 */ /* 0x040fe20000400000 */
[C---:B------:R-:W-:Y:S01]  /*7670*/  FMUL R7, R38.reuse, R7 ;  /* 0x0000000726077220 */ /* 0x040fe20000400000 */
[--C-:B------:R-:W-:Y:S02]  /*7680*/  HADD2.F32 R47, -RZ, R48.reuse.H0_H0 ;  /* 0x20000030ff2f7230 */ /* 0x100fe40000004100 */
[C---:B------:R-:W-:Y:S01]  /*7690*/  FMUL R6, R38.reuse, R10 ;  /* 0x0000000a26067220 */ /* 0x040fe20000400000 */
[C---:B------:R-:W-:Y:S01]  /*76a0*/  FFMA R3, R41.reuse, R42, R3 ;  /* 0x0000002a29037223 */ /* 0x040fe20000000003 */
[----:B------:R-:W-:Y:S02]  /*76b0*/  HADD2.F32 R48, -RZ, R48.H1_H1 ;  /* 0x30000030ff307230 */ /* 0x000fe40000004100 */
[C---:B------:R-:W-:Y:S01]  /*76c0*/  FFMA R7, R41.reuse, R44, R7 ;  /* 0x0000002c29077223 */ /* 0x040fe20000000007 */
[C---:B------:R-:W-:Y:S01]  /*76d0*/  FFMA R4, R41.reuse, R45, R4 ;  /* 0x0000002d29047223 */ /* 0x040fe20000000004 */
[C---:B------:R-:W-:Y:S01]  /*76e0*/  FFMA R5, R41.reuse, R46, R5 ;  /* 0x0000002e29057223 */ /* 0x040fe20000000005 */
[----:B------:R-:W-:Y:S01]  /*76f0*/  FFMA R6, R41, R47, R6 ;  /* 0x0000002f29067223 */ /* 0x000fe20000000006 */
[----:B------:R-:W-:Y:S01]  /*7700*/  FMUL R11, R38, R11 ;  /* 0x0000000b260b7220 */ /* 0x000fe20000400000 */
[----:B------:R-:W-:Y:S01]  /*7710*/  F2FP.F16.E5M2.UNPACK_B R40, R79.H1 ;  /* 0x0000004fff28723e */ /* 0x000fe200030004ff */
[--C-:B------:R-:W-:Y:S01]  /*7720*/  HADD2.F32 R51, -RZ, R52.reuse.H0_H0 ;  /* 0x20000034ff337230 */ /* 0x100fe20000004100 */
[----:B-1----:R-:W-:Y:S01]  /*7730*/  F2FP.SATFINITE.E5M2.F32.PACK_AB_MERGE_C R105, R7, R3, RZ ;  /* 0x000000030769723e */ /* 0x002fe200048060ff */
[C---:B------:R-:W-:Y:S01]  /*7740*/  FFMA R11, R41.reuse, R48, R11 ;  /* 0x00000030290b7223 */ /* 0x040fe2000000000b */
[C---:B------:R-:W-:Y:S01]  /*7750*/  FFMA R8, R41.reuse, R49, R8 ;  /* 0x0000003129087223 */ /* 0x040fe20000000008 */
[----:B------:R-:W-:Y:S01]  /*7760*/  FFMA R9, R41, R50, R9 ;  /* 0x0000003229097223 */ /* 0x000fe20000000009 */
[----:B------:R-:W-:Y:S01]  /*7770*/  F2FP.SATFINITE.E5M2.F32.PACK_AB_MERGE_C R104, R2, R0, R105 ;  /* 0x000000000268723e */ /* 0x000fe20004806069 */
[----:B------:R-:W-:Y:S01]  /*7780*/  HADD2.F32 R52, -RZ, R52.H1_H1 ;  /* 0x30000034ff347230 */ /* 0x000fe20000004100 */
[----:B------:R-:W-:Y:S01]  /*7790*/  F2FP.SATFINITE.E5M2.F32.PACK_AB_MERGE_C R106, R11, R6, RZ ;  /* 0x000000060b6a723e */ /* 0x000fe200048060ff */
[C---:B------:R-:W-:Y:S01]  /*77a0*/  FMUL R10, R38.reuse, R14 ;  /* 0x0000000e260a7220 */ /* 0x040fe20000400000 */
[C---:B------:R-:W-:Y:S01]  /*77b0*/  FMUL R15, R38.reuse, R15 ;  /* 0x0000000f260f7220 */ /* 0x040fe20000400000 */
[--C-:B------:R-:W-:Y:S01]  /*77c0*/  HADD2.F32 R55, -RZ, R56.reuse.H0_H0 ;  /* 0x20000038ff377230 */ /* 0x100fe20000004100 */
[----:B------:R-:W-:Y:S01]  /*77d0*/  F2FP.SATFINITE.E5M2.F32.PACK_AB_MERGE_C R105, R5, R4, R106 ;  /* 0x000000040569723e */ /* 0x000fe2000480606a */
[C---:B------:R-:W-:Y:S01]  /*77e0*/  FFMA R10, R41.reuse, R51, R10 ;  /* 0x00000033290a7223 */ /* 0x040fe2000000000a */
[C---:B------:R-:W-:Y:S01]  /*77f0*/  FFMA R15, R41.reuse, R52, R15 ;  /* 0x00000034290f7223 */ /* 0x040fe2000000000f */
[C---:B------:R-:W-:Y:S01]  /*7800*/  FFMA R12, R41.reuse, R53, R12 ;  /* 0x00000035290c7223 */ /* 0x040fe2000000000c */
[C---:B------:R-:W-:Y:S01]  /*7810*/  FFMA R13, R41.reuse, R54, R13 ;  /* 0x00000036290d7223 */ /* 0x040fe2000000000d */
[----:B------:R-:W-:Y:S02]  /*7820*/  HADD2.F32 R56, -RZ, R56.H1_H1 ;  /* 0x30000038ff387230 */ /* 0x000fe40000004100 */
[C---:B------:R-:W-:Y:S01]  /*7830*/  FMUL R14, R38.reuse, R18 ;  /* 0x00000012260e7220 */ /* 0x040fe20000400000 */
[C---:B------:R-:W-:Y:S01]  /*7840*/  FMUL R19, R38.reuse, R19 ;  /* 0x0000001326137220 */ /* 0x040fe20000400000 */
[--C-:B------:R-:W-:Y:S02]  /*7850*/  HADD2.F32 R59, -RZ, R60.reuse.H0_H0 ;  /* 0x2000003cff3b7230 */ /* 0x100fe40000004100 */
[C---:B------:R-:W-:Y:S01]  /*7860*/  FMUL R18, R38.reuse, R22 ;  /* 0x0000001626127220 */ /* 0x040fe20000400000 */
[C---:B------:R-:W-:Y:S01]  /*7870*/  FFMA R14, R41.reuse, R55, R14 ;  /* 0x00000037290e7223 */ /* 0x040fe2000000000e */
[----:B------:R-:W-:Y:S02]  /*7880*/  HADD2.F32 R60, -RZ, R60.H1_H1 ;  /* 0x3000003cff3c7230 */ /* 0x000fe40000004100 */
        /* <DEDUP_REMOVED lines=8> */
[C---:B------:R-:W-:Y:S01]  /*7910*/  FFMA R23, R41.reuse, R60, R23 ;  /* 0x0000003c29177223 */ /* 0x040fe20000000017 */
[C---:B------:R-:W-:Y:S01]  /*7920*/  FMUL R27, R38.reuse, R27 ;  /* 0x0000001b261b7220 */ /* 0x040fe20000400000 */
[C---:B------:R-:W-:Y:S01]  /*7930*/  FFMA R20, R41.reuse, R61, R20 ;  /* 0x0000003d29147223 */ /* 0x040fe20000000014 */
[C---:B------:R-:W-:Y:S01]  /*7940*/  FFMA R21, R41.reuse, R62, R21 ;  /* 0x0000003e29157223 */ /* 0x040fe20000000015 */
[--C-:B------:R-:W-:Y:S02]  /*7950*/  HADD2.F32 R67, -RZ, R68.reuse.H0_H0 ;  /* 0x20000044ff437230 */ /* 0x100fe40000004100 */
[----:B------:R-:W-:Y:S01]  /*7960*/  FFMA R22, R41, R63, R22 ;  /* 0x0000003f29167223 */ /* 0x000fe20000000016 */
[----:B------:R-:W-:Y:S02]  /*7970*/  HADD2.F32 R68, -RZ, R68.H1_H1 ;  /* 0x30000044ff447230 */ /* 0x000fe40000004100 */
[C---:B------:R-:W-:Y:S01]  /*7980*/  FMUL R26, R38.reuse, R30 ;  /* 0x0000001e261a7220 */ /* 0x040fe20000400000 */
[----:B------:R-:W-:Y:S01]  /*7990*/  F2FP.SATFINITE.E5M2.F32.PACK_AB_MERGE_C R107, R15, R10, RZ ;  /* 0x0000000a0f6b723e */ /* 0x000fe200048060ff */
        /* <DEDUP_REMOVED lines=8> */
[----:B------:R-:W-:Y:S01]  /*7a20*/  F2FP.SATFINITE.E5M2.F32.PACK_AB_MERGE_C R106, R9, R8, R107 ;  /* 0x00000008096a723e */ /* 0x000fe2000480606b */
[----:B------:R-:W-:Y:S01]  /*7a30*/  FFMA R31, R41, R68, R31 ;  /* 0x00000044291f7223 */ /* 0x000fe2000000001f */
[----:B------:R-:W-:Y:S01]  /*7a40*/  FMUL R35, R38, R35 ;  /* 0x0000002326237220 */ /* 0x000fe20000400000 */
[----:B------:R-:W-:Y:S01]  /*7a50*/  F2FP.SATFINITE.E5M2.F32.PACK_AB_MERGE_C R107, R19, R14, RZ ;  /* 0x0000000e136b723e */ /* 0x000fe200048060ff */
[C---:B------:R-:W-:Y:S01]  /*7a60*/  FFMA R28, R41.reuse, R69, R28 ;  /* 0x00000045291c7223 */ /* 0x040fe2000000001c */
[C---:B------:R-:W-:Y:S01]  /*7a70*/  FFMA R29, R41.reuse, R70, R29 ;  /* 0x00000046291d7223 */ /* 0x040fe2000000001d */
[C---:B------:R-:W-:Y:S01]  /*7a80*/  FFMA R30, R41.reuse, R43, R30 ;  /* 0x0000002b291e7223 */ /* 0x040fe2000000001e */
[----:B------:R-:W-:Y:S01]  /*7a90*/  FFMA R35, R41, R40, R35 ;  /* 0x0000002829237223 */ /* 0x000fe20000000023 */
        /* <DEDUP_REMOVED lines=21> */
[----:B------:R-:W-:Y:S02]  /*7bf0*/  UIADD3 UR4, UP0, UPT, UR62, 0x680, URZ ;  /* 0x000006803e047890 */ /* 0x000fe4000ff1e0ff */
[----:B------:R-:W-:Y:S02]  /*7c00*/  UIADD3 UR9, UPT, UPT, UR49, 0x40, URZ ;  /* 0x0000004031097890 */ /* 0x000fe4000fffe0ff */
[----:B------:R-:W-:Y:S02]  /*7c10*/  UIADD3 UR8, UPT, UPT, UR44, 0x5200, URZ ;  /* 0x000052002c087890 */ /* 0x000fe4000fffe0ff */
[----:B------:R-:W-:Y:S01]  /*7c20*/  UIADD3.X UR5, UPT, UPT, URZ, UR63, URZ, UP0, !UPT ;  /* 0x0000003fff057290 */ /* 0x000fe200087fe4ff */
[----:B------:R-:W-:Y:S01]  /*7c30*/  UMOV UR10, UR50 ;  /* 0x00000032000a7c82 */ /* 0x000fe20008000000 */
[----:B------:R-:W-:Y:S07]  /*7c40*/  UMOV UR11, UR36 ;  /* 0x00000024000b7c82 */ /* 0x000fee0008000000 */
[----:B------:R2:W-:Y:S01]  /*7c50*/  UTMASTG.3D [UR8], [UR4] ;  /* 0x00000008040073b5 */ /* 0x0005e20008010000 */
[----:B------:R0:W-:Y:S01]  /*7c60*/  UTMACMDFLUSH ;  /* 0x00000000000079b7 */ /* 0x0001e20000000000 */
[----:B--2---:R-:W-:Y:S04]  /*7c70*/  DEPBAR.LE SB0, 0x1 ;  /* 0x000080400000791a */ /* 0x004fe80000000000 */
.L_x_115:
[----:B------:R-:W-:Y:S05]  /*7c80*/  BSYNC.RECONVERGENT B0 ;  /* 0x0000000000007941 */ /* 0x000fea0003800200 */
.L_x_114:
        /* <DEDUP_REMOVED lines=16> */
.L_x_119:
[----:B------:R-:W-:Y:S05]  /*7d90*/  BSYNC B0 ;  /* 0x0000000000007941 */ /* 0x000fea0003800000 */
.L_x_118:
        /* <DEDUP_REMOVED lines=17> */
.L_x_117:
[----:B------:R-:W-:Y:S05]  /*7eb0*/  BSYNC B1 ;  /* 0x0000000000017941 */ /* 0x000fea0003800000 */
.L_x_116:
        /* <DEDUP_REMOVED lines=21> */
.L_x_121:
        /* <DEDUP_REMOVED lines=18> */
[----:B------:R-:W-:Y:S01]  /*8130*/  ISETP.NE.AND P6, PT, R102, RZ, PT ;  /* 0x000000ff6600720c */ /* 0x000fe20003fc5270 */
[--C-:B------:R-:W-:Y:S01]  /*8140*/  HADD2.F32 R49, -RZ, R50.reuse.H0_H0 ;  /* 0x20000032ff317230 */ /* 0x100fe20000004100 */
[----:B----4-:R-:W-:Y:S01]  /*8150*/  F2FP.F16.E5M2.UNPACK_B R58, R76 ;  /* 0x0000004cff3a723e */ /* 0x010fe200020004ff */
[----:B------:R-:W-:Y:S01]  /*8160*/  HADD2.F32 R50, -RZ, R50.H1_H1 ;  /* 0x30000032ff327230 */ /* 0x000fe20000004100 */
[----:B------:R-:W-:Y:S01]  /*8170*/  F2FP.F16.E5M2.UNPACK_B R62, R77 ;  /* 0x0000004dff3e723e */ /* 0x000fe200020004ff */
[--C-:B------:R-:W-:Y:S01]  /*8180*/  HADD2.F32 R53, -RZ, R54.reuse.H0_H0 ;  /* 0x20000036ff357230 */ /* 0x100fe20000004100 */
[----:B------:R-:W-:Y:S01]  /*8190*/  F2FP.F16.E5M2.UNPACK_B R66, R78 ;  /* 0x0000004eff42723e */ /* 0x000fe200020004ff */
[----:B------:R-:W-:Y:S01]  /*81a0*/  HADD2.F32 R54, -RZ, R54.H1_H1 ;  /* 0x30000036ff367230 */ /* 0x000fe20000004100 */
[----:B------:R-:W-:Y:S01]  /*81b0*/  F2FP.F16.E5M2.UNPACK_B R70, R79 ;  /* 0x0000004fff46723e */ /* 0x000fe200020004ff */
[--C-:B------:R-:W-:Y:S01]  /*81c0*/  HADD2.F32 R57, -RZ, R58.reuse.H0_H0 ;  /* 0x2000003aff397230 */ /* 0x100fe20000004100 */
[----:B------:R-:W-:Y:S01]  /*81d0*/  F2FP.F16.E5M2.UNPACK_B R56, R75.H1 ;  /* 0x0000004bff38723e */ /* 0x000fe200030004ff */
[----:B------:R-:W-:Y:S01]  /*81e0*/  HADD2.F32 R58, -RZ, R58.H1_H1 ;  /* 0x3000003aff3a7230 */ /* 0x000fe20000004100 */
[----:B------:R-:W-:Y:S01]  /*81f0*/  F2FP.F16.E5M2.UNPACK_B R60, R76.H1 ;  /* 0x0000004cff3c723e */ /* 0x000fe200030004ff */
[--C-:B------:R-:W-:Y:S01]  /*8200*/  HADD2.F32 R61, -RZ, R62.reuse.H0_H0 ;  /* 0x2000003eff3d7230 */ /* 0x100fe20000004100 */
[----:B------:R-:W-:Y:S01]  /*8210*/  F2FP.F16.E5M2.UNPACK_B R64, R77.H1 ;  /* 0x0000004dff40723e */ /* 0x000fe200030004ff */
[----:B------:R-:W-:Y:S01]  /*8220*/  HADD2.F32 R62, -RZ, R62.H1_H1 ;  /* 0x3000003eff3e7230 */ /* 0x000fe20000004100 */
[----:B------:R-:W-:Y:S01]  /*8230*/  F2FP.F16.E5M2.UNPACK_B R68, R78.H1 ;  /* 0x0000004eff44723e */ /* 0x000fe200030004ff */
        /* <DEDUP_REMOVED lines=112> */
[----:B------:R-:W-:Y:S02]  /*8940*/  UIADD3 UR4, UPT, UPT, UR44, 0x4200, URZ ;  /* 0x000042002c047890 */ /* 0x000fe4000fffe0ff */
[----:B------:R-:W-:Y:S01]  /*8950*/  UIADD3 UR9, UPT, UPT, UR49, 0x80, URZ ;  /* 0x0000008031097890 */ /* 0x000fe2000fffe0ff */
[----:B------:R-:W-:Y:S01]  /*8960*/  UMOV UR10, UR50 ;  /* 0x00000032000a7c82 */ /* 0x000fe20008000000 */
[----:B------:R-:W-:Y:S02]  /*8970*/  UMOV UR11, UR36 ;  /* 0x00000024000b7c82 */ /* 0x000fe40008000000 */
        /* <DEDUP_REMOVED lines=8> */
.L_x_123:
[----:B------:R-:W-:Y:S05]  /*8a00*/  BSYNC.RECONVERGENT B0 ;  /* 0x0000000000007941 */ /* 0x000fea0003800200 */
.L_x_122:
        /* <DEDUP_REMOVED lines=16> */
.L_x_127:
[----:B------:R-:W-:Y:S05]  /*8b10*/  BSYNC B0 ;  /* 0x0000000000007941 */ /* 0x000fea0003800000 */
.L_x_126:
        /* <DEDUP_REMOVED lines=17> */
.L_x_125:
[----:B------:R-:W-:Y:S05]  /*8c30*/  BSYNC B1 ;  /* 0x0000000000017941 */ /* 0x000fea0003800000 */
.L_x_124:
        /* <DEDUP_REMOVED lines=21> */
.L_x_129:
[----:B------:R-:W-:Y:S01]  /*8d90*/  ISETP.NE.AND P0, PT, R97, RZ, PT ;  /* 0x000000ff6100720c */ /* 0x000fe20003f05270 */
[----:B------:R-:W-:Y:S05]  /*8da0*/  WARPSYNC.ALL ;  /* 0x0000000000007948 */ /* 0x000fea0003800000 */
[----:B------:R-:W-:Y:S01]  /*8db0*/  R2UR UR4, R39 ;  /* 0x00000000270472ca */ /* 0x000fe200000e0000 */
[----:B------:R-:W2:Y:S01]  /*8dc0*/  S2UR UR6, SR_CgaCtaId ;  /* 0x00000000000679c3 */ /* 0x000ea20000008800 */
[-C--:B------:R-:W-:Y:S01]  /*8dd0*/  F2FP.F16.E5M2.UNPACK_B R42, R72.reuse ;  /* 0x00000048ff2a723e */ /* 0x080fe200020004ff */
[----:B------:R-:W-:Y:S01]  /*8de0*/  BSSY.RECONVERGENT B0, `(.L_x_130) ;  /* 0x000009b000007945 */ /* 0x000fe20003800200 */
[----:B------:R-:W-:Y:S02]  /*8df0*/  F2FP.F16.E5M2.UNPACK_B R72, R72.H1 ;  /* 0x00000048ff48723e */ /* 0x000fe400030004ff */
[-C--:B------:R-:W-:Y:S01]  /*8e00*/  F2FP.F16.E5M2.UNPACK_B R46, R73.reuse ;  /* 0x00000049ff2e723e */ /* 0x080fe200020004ff */
[--C-:B------:R-:W-:Y:S01]  /*8e10*/  HADD2.F32 R40, -RZ, R42.reuse.H0_H0 ;  /* 0x2000002aff287230 */ /* 0x100fe20000004100 */
[----:B------:R-:W-:Y:S01]  /*8e20*/  F2FP.F16.E5M2.UNPACK_B R73, R73.H1 ;  /* 0x00000049ff49723e */ /* 0x000fe200030004ff */
[----:B------:R-:W-:Y:S01]  /*8e30*/  HADD2.F32 R42, -RZ, R42.H1_H1 ;  /* 0x3000002aff2a7230 */ /* 0x000fe20000004100 */
[-C--:B------:R-:W-:Y:S01]  /*8e40*/  F2FP.F16.E5M2.UNPACK_B R50, R74.reuse ;  /* 0x0000004aff32723e */ /* 0x080fe200020004ff */
[----:B------:R-:W-:Y:S01]  /*8e50*/  HADD2.F32 R43, -RZ, R72.H0_H0 ;  /* 0x20000048ff2b7230 */ /* 0x000fe20000004100 */
[----:B------:R-:W-:Y:S01]  /*8e60*/  F2FP.F16.E5M2.UNPACK_B R74, R74.H1 ;  /* 0x0000004aff4a723e */ /* 0x000fe200030004ff */
[----:B------:R-:W-:Y:S01]  /*8e70*/  LDTM.16dp32bit_t0_t15.x32 R4, tmem[UR4+0xc0] ;  /* 0x0000c004000479ee */ /* 0x000fe20008a80000 */
[----:B------:R-:W3:Y:S01]  /*8e80*/  LDTM.16dp32bit_t16_t31.x32 R4, tmem[UR4+0xe0] ;  /* 0x0000e004000479ee */ /* 0x000ee20008aa0000 */
[----:B------:R-:W-:Y:S01]  /*8e90*/  NOP ;  /* 0x0000000000007918 */ /* 0x000fe20000000000 */
[--C-:B------:R-:W-:Y:S01]  /*8ea0*/  HADD2.F32 R45, -RZ, R46.reuse.H0_H0 ;  /* 0x2000002eff2d7230 */ /* 0x100fe20000004100 */
[----:B------:R-:W-:Y:S01]  /*8eb0*/  R2UR UR5, R71 ;  /* 0x00000000470572ca */ /* 0x000fe200000e0000 */
[----:B------:R-:W-:Y:S01]  /*8ec0*/  HADD2.F32 R46, -RZ, R46.H1_H1 ;  /* 0x3000002eff2e7230 */ /* 0x000fe20000004100 */
[----:B------:R-:W-:Y:S01]  /*8ed0*/  F2FP.F16.E5M2.UNPACK_B R54, R75 ;  /* 0x0000004bff36723e */ /* 0x000fe200020004ff */
        /* <DEDUP_REMOVED lines=10> */
[----:B------:R-:W-:Y:S01]  /*8f80*/  UIADD3 UR4, UPT, UPT, UR5, 0xe0, URZ ;  /* 0x000000e005047890 */ /* 0x000fe2000fffe0ff */
[----:B------:R-:W-:Y:S01]  /*8f90*/  HADD2.F32 R59, -RZ, R58.H1_H1 ;  /* 0x3000003aff3b7230 */ /* 0x000fe20000004100 */
[----:B------:R-:W-:Y:S01]  /*8fa0*/  F2FP.F16.E5M2.UNPACK_B R76, R76.H1 ;  /* 0x0000004cff4c723e */ /* 0x000fe200030004ff */
[--C-:B------:R-:W-:Y:S01]  /*8fb0*/  HADD2.F32 R60, -RZ, R62.reuse.H0_H0 ;  /* 0x2000003eff3c7230 */ /* 0x100fe20000004100 */
[----:B------:R-:W-:Y:S01]  /*8fc0*/  F2FP.F16.E5M2.UNPACK_B R77, R77.H1 ;  /* 0x0000004dff4d723e */ /* 0x000fe200030004ff */
[----:B------:R-:W-:Y:S01]  /*8fd0*/  HADD2.F32 R63, -RZ, R62.H1_H1 ;  /* 0x3000003eff3f7230 */ /* 0x000fe20000004100 */
[----:B------:R-:W-:Y:S01]  /*8fe0*/  F2FP.F16.E5M2.UNPACK_B R78, R78.H1 ;  /* 0x0000004eff4e723e */ /* 0x000fe200030004ff */
[--C-:B------:R-:W-:Y:S01]  /*8ff0*/  HADD2.F32 R64, -RZ, R66.reuse.H0_H0 ;  /* 0x20000042ff407230 */ /* 0x100fe20000004100 */
[----:B--2---:R-:W-:Y:S01]  /*9000*/  UPRMT UR4, UR6, 0x654, UR4 ;  /* 0x0000065406047896 */ /* 0x004fe20008000004 */
        /* <DEDUP_REMOVED lines=8> */
[----:B------:R-:W-:Y:S01]  /*9090*/  SYNCS.ARRIVE.TRANS64.RED.A1T0 RZ, [UR4], RZ ;  /* 0x000000ffffff79a7 */ /* 0x000fe20008100404 */
[C---:B------:R-:W-:Y:S01]  /*90a0*/  FMUL R16, R38.reuse, R16 ;  /* 0x0000001026107220 */ /* 0x040fe20000400000 */
[C---:B------:R-:W-:Y:S01]  /*90b0*/  FMUL R17, R38.reuse, R17 ;  /* 0x0000001126117220 */ /* 0x040fe20000400000 */
[C---:B------:R-:W-:Y:S01]  /*90c0*/  FMUL R0, R38.reuse, R20 ;  /* 0x0000001426007220 */ /* 0x040fe20000400000 */
[C---:B------:R-:W-:Y:S01]  /*90d0*/  FMUL R2, R38.reuse, R21 ;  /* 0x0000001526027220 */ /* 0x040fe20000400000 */
[C---:B------:R-:W-:Y:S01]  /*90e0*/  FMUL R20, R38.reuse, R25 ;  /* 0x0000001926147220 */ /* 0x040fe20000400000 */
[----:B------:R-:W-:Y:S02]  /*90f0*/  HADD2.F32 R67, -RZ, R66.H1_H1 ;  /* 0x30000042ff437230 */ /* 0x000fe40000004100 */
[C---:B------:R-:W-:Y:S01]  /*9100*/  FMUL R6, R38.reuse, R6 ;  /* 0x0000000626067220 */ /* 0x040fe20000400000 */
[----:B------:R-:W-:Y:S02]  /*9110*/  HADD2.F32 R44, -RZ, R72.H1_H1 ;  /* 0x30000048ff2c7230 */ /* 0x000fe40000004100 */
[C---:B------:R-:W-:Y:S01]  /*9120*/  FMUL R7, R38.reuse, R7 ;  /* 0x0000000726077220 */ /* 0x040fe20000400000 */
[--C-:B------:R-:W-:Y:S02]  /*9130*/  HADD2.F32 R47, -RZ, R73.reuse.H0_H0 ;  /* 0x20000049ff2f7230 */ /* 0x100fe40000004100 */
[C---:B------:R-:W-:Y:S01]  /*9140*/  FFMA R6, R41.reuse, R43, R6 ;  /* 0x0000002b29067223 */ /* 0x040fe20000000006 */
[--C-:B------:R-:W-:Y:S02]  /*9150*/  HADD2.F32 R40, -RZ, R68.reuse.H0_H0 ;  /* 0x20000044ff287230 */ /* 0x100fe40000004100 */
[C---:B------:R-:W-:Y:S01]  /*9160*/  FFMA R7, R41.reuse, R44, R7 ;  /* 0x0000002c29077223 */ /* 0x040fe20000000007 */
[C---:B------:R-:W-:Y:S01]  /*9170*/  FFMA R8, R41.reuse, R45, R8 ;  /* 0x0000002d29087223 */ /* 0x040fe20000000008 */
[----:B------:R-:W-:Y:S01]  /*9180*/  FFMA R9, R41, R46, R9 ;  /* 0x0000002e29097223 */ /* 0x000fe20000000009 */
[----:B------:R-:W-:Y:S02]  /*9190*/  HADD2.F32 R43, -RZ, R68.H1_H1 ;  /* 0x30000044ff2b7230 */ /* 0x000fe40000004100 */
[C---:B------:R-:W-:Y:S01]  /*91a0*/  FMUL R10, R38.reuse, R10 ;  /* 0x0000000a260a7220 */ /* 0x040fe20000400000 */
[----:B------:R-:W-:Y:S01]  /*91b0*/  HADD2.F32 R48, -RZ, R73.H1_H1 ;  /* 0x30000049ff307230 */ /* 0x000fe20000004100 */
[----:B------:R-:W-:Y:S01]  /*91c0*/  F2FP.SATFINITE.E5M2.F32.PACK_AB_MERGE_C R100, R7, R6, RZ ;  /* 0x000000060764723e */ /* 0x000fe200048060ff */
[C---:B------:R-:W-:Y:S01]  /*91d0*/  FMUL R7, R38.reuse, R24 ;  /* 0x0000001826077220 */ /* 0x040fe20000400000 */
[----:B------:R-:W-:Y:S01]  /*91e0*/  FFMA R10, R41, R47, R10 ;  /* 0x0000002f290a7223 */ /* 0x000fe2000000000a */
[C---:B------:R-:W-:Y:S01]  /*91f0*/  FMUL R24, R38.reuse, R29 ;  /* 0x0000001d26187220 */ /* 0x040fe20000400000 */
[----:B------:R-:W-:Y:S01]  /*9200*/  F2FP.SATFINITE.E5M2.F32.PACK_AB_MERGE_C R100, R5, R4, R100 ;  /* 0x000000040564723e */ /* 0x000fe20004806064 */
[C---:B------:R-:W-:Y:S01]  /*9210*/  FMUL R11, R38.reuse, R11 ;  /* 0x0000000b260b7220 */ /* 0x040fe20000400000 */
[--C-:B------:R-:W-:Y:S02]  /*9220*/  HADD2.F32 R51, -RZ, R74.reuse.H0_H0 ;  /* 0x2000004aff337230 */ /* 0x100fe40000004100 */
[C---:B------:R-:W-:Y:S01]  /*9230*/  FMUL R14, R38.reuse, R14 ;  /* 0x0000000e260e7220 */ /* 0x040fe20000400000 */
[----:B------:R-:W-:Y:S02]  /*9240*/  HADD2.F32 R52, -RZ, R74.H1_H1 ;  /* 0x3000004aff347230 */ /* 0x000fe40000004100 */
[C---:B------:R-:W-:Y:S01]  /*9250*/  FFMA R11, R41.reuse, R48, R11 ;  /* 0x00000030290b7223 */ /* 0x040fe2000000000b */
[C---:B------:R-:W-:Y:S01]  /*9260*/  FFMA R12, R41.reuse, R49, R12 ;  /* 0x00000031290c7223 */ /* 0x040fe2000000000c */
[C---:B------:R-:W-:Y:S01]  /*9270*/  FFMA R13, R41.reuse, R50, R13 ;  /* 0x00000032290d7223 */ /* 0x040fe2000000000d */
[----:B------:R-:W-:Y:S01]  /*9280*/  FFMA R14, R41, R51, R14 ;  /* 0x00000033290e7223 */ /* 0x000fe2000000000e */
[C---:B------:R-:W-:Y:S01]  /*9290*/  FMUL R15, R38.reuse, R15 ;  /* 0x0000000f260f7220 */ /* 0x040fe20000400000 */
[--C-:B------:R-:W-:Y:S01]  /*92a0*/  HADD2.F32 R55, -RZ, R75.reuse.H0_H0 ;  /* 0x2000004bff377230 */ /* 0x100fe20000004100 */
[----:B------:R-:W-:Y:S01]  /*92b0*/  F2FP.SATFINITE.E5M2.F32.PACK_AB_MERGE_C R101, R11, R10, RZ ;  /* 0x0000000a0b65723e */ /* 0x000fe200048060ff */
[----:B------:R-:W-:Y:S02]  /*92c0*/  HADD2.F32 R56, -RZ, R75.H1_H1 ;  /* 0x3000004bff387230 */ /* 0x000fe40000004100 */
[C---:B------:R-:W-:Y:S01]  /*92d0*/  FFMA R15, R41.reuse, R52, R15 ;  /* 0x00000034290f7223 */ /* 0x040fe2000000000f */
[----:B------:R-:W-:Y:S01]  /*92e0*/  FFMA R16, R41, R53, R16 ;  /* 0x0000003529107223 */ /* 0x000fe20000000010 */
[----:B------:R-:W-:Y:S01]  /*92f0*/  F2FP.SATFINITE.E5M2.F32.PACK_AB_MERGE_C R101, R9, R8, R101 ;  /* 0x000000080965723e */ /* 0x000fe20004806065 */
[----:B------:R-:W-:Y:S01]  /*9300*/  FFMA R17, R41, R54, R17 ;  /* 0x0000003629117223 */ /* 0x000fe20000000011 */
[C---:B------:R-:W-:Y:S01]  /*9310*/  FMUL R18, R38.reuse, R18 ;  /* 0x0000001226127220 */ /* 0x040fe20000400000 */
[----:B------:R-:W-:Y:S01]  /*9320*/  F2FP.SATFINITE.E5M2.F32.PACK_AB_MERGE_C R102, R15, R14, RZ ;  /* 0x0000000e0f66723e */ /* 0x000fe200048060ff */
[C---:B------:R-:W-:Y:S01]  /*9330*/  FMUL R19, R38.reuse, R19 ;  /* 0x0000001326137220 */ /* 0x040fe20000400000 */
[--C-:B------:R-:W-:Y:S02]  /*9340*/  HADD2.F32 R58, -RZ, R76.reuse.H0_H0 ;  /* 0x2000004cff3a7230 */ /* 0x100fe40000004100 */
[----:B------:R-:W-:Y:S01]  /*9350*/  FFMA R18, R41, R55, R18 ;  /* 0x0000003729127223 */ /* 0x000fe20000000012 */
[----:B------:R-:W-:Y:S01]  /*9360*/  F2FP.SATFINITE.E5M2.F32.PACK_AB_MERGE_C R102, R13, R12, R102 ;  /* 0x0000000c0d66723e */ /* 0x000fe20004806066 */
[C---:B------:R-:W-:Y:S01]  /*9370*/  FFMA R19, R41.reuse, R56, R19 ;  /* 0x0000003829137223 */ /* 0x040fe20000000013 */
[----:B------:R-:W-:Y:S02]  /*9380*/  HADD2.F32 R61, -RZ, R76.H1_H1 ;  /* 0x3000004cff3d7230 */ /* 0x000fe40000004100 */
[C---:B------:R-:W-:Y:S01]  /*9390*/  FMUL R3, R38.reuse, R22 ;  /* 0x0000001626037220 */ /* 0x040fe20000400000 */
        /* <DEDUP_REMOVED lines=10> */
[C---:B------:R-:W-:Y:S01]  /*9440*/  FMUL R23, R38.reuse, R28 ;  /* 0x0000001c26177220 */ /* 0x040fe20000400000 */
[----:B------:R-:W-:Y:S01]  /*9450*/  F2FP.F16.E5M2.UNPACK_B R79, R79.H1 ;  /* 0x0000004fff4f723e */ /* 0x000fe200030004ff */
        /* <DEDUP_REMOVED lines=9> */
[C---:B------:R-:W-:Y:S01]  /*94f0*/  FFMA R24, R41.reuse, R67, R24 ;  /* 0x0000004329187223 */ /* 0x040fe20000000018 */
[C---:B------:R-:W-:Y:S01]  /*9500*/  FMUL R28, R38.reuse, R33 ;  /* 0x00000021261c7220 */ /* 0x040fe20000400000 */
[--C-:B------:R-:W-:Y:S02]  /*9510*/  HADD2.F32 R42, -RZ, R79.reuse.H0_H0 ;  /* 0x2000004fff2a7230 */ /* 0x100fe40000004100 */
[C---:B------:R-:W-:Y:S01]  /*9520*/  FFMA R25, R41.reuse, R66, R25 ;  /* 0x0000004229197223 */ /* 0x040fe20000000019 */
[----:B------:R-:W-:Y:S02]  /*9530*/  HADD2.F32 R71, -RZ, R79.H1_H1 ;  /* 0x3000004fff477230 */ /* 0x000fe40000004100 */
[C---:B------:R-:W-:Y:S01]  /*9540*/  FMUL R29, R38.reuse, R34 ;  /* 0x00000022261d7220 */ /* 0x040fe20000400000 */
        /* <DEDUP_REMOVED lines=9> */
[----:B-1----:R-:W-:Y:S01]  /*95e0*/  F2FP.SATFINITE.E5M2.F32.PACK_AB_MERGE_C R105, R22, R21, RZ ;  /* 0x000000151669723e */ /* 0x002fe200048060ff */
[----:B------:R1:W-:Y:S01]  /*95f0*/  STS.128 [R84+UR44+0x5200], R100 ;  /* 0x0052006454007988 */ /* 0x0003e20008000c2c */
[----:B------:R-:W-:Y:S02]  /*9600*/  F2FP.SATFINITE.E5M2.F32.PACK_AB_MERGE_C R64, R26, R25, RZ ;  /* 0x000000191a40723e */ /* 0x000fe400048060ff */
[----:B------:R-:W-:Y:S02]  /*9610*/  F2FP.SATFINITE.E5M2.F32.PACK_AB_MERGE_C R67, R30, R29, RZ ;  /* 0x0000001d1e43723e */ /* 0x000fe400048060ff */
[----:B------:R-:W-:Y:S02]  /*9620*/  F2FP.SATFINITE.E5M2.F32.PACK_AB_MERGE_C R104, R2, R0, R3 ;  /* 0x000000000268723e */ /* 0x000fe40004806003 */
[----:B------:R-:W-:Y:S02]  /*9630*/  F2FP.SATFINITE.E5M2.F32.PACK_AB_MERGE_C R105, R20, R7, R105 ;  /* 0x000000071469723e */ /* 0x000fe40004806069 */
[----:B------:R-:W-:Y:S02]  /*9640*/  F2FP.SATFINITE.E5M2.F32.PACK_AB_MERGE_C R106, R24, R23, R64 ;  /* 0x00000017186a723e */ /* 0x000fe40004806040 */
[----:B------:R-:W-:Y:S02]  /*9650*/  F2FP.SATFINITE.E5M2.F32.PACK_AB_MERGE_C R107, R28, R27, R67 ;  /* 0x0000001b1c6b723e */ /* 0x000fe40004806043 */
[----:B------:R-:W-:Y:S03]  /*9660*/  IADD3 R36, PT, PT, R36, 0x1, RZ ;  /* 0x0000000124247810 */ /* 0x000fe60007ffe0ff */
        /* <DEDUP_REMOVED lines=18> */
.L_x_131:
[----:B------:R-:W-:Y:S05]  /*9790*/  BSYNC.RECONVERGENT B0 ;  /* 0x0000000000007941 */ /* 0x000fea0003800200 */
.L_x_130:
[----:B------:R-:W-:Y:S01]  /*97a0*/  R2UR UR4, R87 ;  /* 0x00000000570472ca */ /* 0x000fe200000e0000 */
[----:B------:R-:W-:Y:S01]  /*97b0*/  BAR.SYNC.DEFER_BLOCKING 0x1, 0x80 ;  /* 0x0042000000007b1d */ /* 0x000fe20000010000 */
[C---:B------:R-:W-:Y:S01]  /*97c0*/  ISETP.NE.AND P0, PT, R89.reuse, 0x2, PT ;  /* 0x000000025900780c */ /* 0x040fe20003f05270 */
[----:B------:R-:W-:Y:S01]  /*97d0*/  UISETP.NE.AND UP0, UPT, UR45, URZ, UPT ;  /* 0x000000ff2d00728c */ /* 0x000fe2000bf05270 */
[----:B------:R-:W-:Y:S01]  /*97e0*/  ISETP.NE.AND P1, PT, R36, 0x4, PT ;  /* 0x000000042400780c */ /* 0x000fe20003f25270 */
[----:B------:R-:W-:Y:S01]  /*97f0*/  UIADD3 UR30, UPT, UPT, UR38, UR59, URZ ;  /* 0x0000003b261e7290 */ /* 0x000fe2000fffe0ff */
[----:B------:R-:W-:Y:S02]  /*9800*/  SEL R5, RZ, 0x1, P0 ;  /* 0x00000001ff057807 */ /* 0x000fe40000000000 */
[----:B------:R-:W-:Y:S02]  /*9810*/  SEL R3, RZ, 0x1, P1 ;  /* 0x00000001ff037807 */ /* 0x000fe40000800000 */
[----:B------:R-:W-:Y:S02]  /*9820*/  LOP3.LUT R92, R92, R5, RZ, 0x3c, !PT ;  /* 0x000000055c5c7212 */ /* 0x000fe400078e3cff */
[----:B------:R-:W-:Y:S01]  /*9830*/  LOP3.LUT R94, R94, R3, RZ, 0x3c, !PT ;  /* 0x000000035e5e7212 */ /* 0x000fe200078e3cff */
[----:B------:R-:W-:Y:S01]  /*9840*/  UIADD3 UR31, UPT, UPT, UR37, UR4, URZ ;  /* 0x00000004251f7290 */ /* 0x000fe2000fffe0ff */
[----:B------:R-:W-:Y:S02]  /*9850*/  SEL R89, R89, RZ, P0 ;  /* 0x000000ff59597207 */ /* 0x000fe40000000000 */
[----:B------:R-:W-:Y:S01]  /*9860*/  SEL R36, R36, RZ, P1 ;  /* 0x000000ff24247207 */ /* 0x000fe20000800000 */
[----:B------:R-:W-:Y:S01]  /*9870*/  UMOV UR36, UR58 ;  /* 0x0000003a00247c82 */ /* 0x000fe20008000000 */
[----:B------:R-:W-:Y:S07]  /*9880*/  BRA.U UP0, `(.L_x_132) ;  /* 0xffffffb900e07547 */ /* 0x000fee000b83ffff */
[----:B------:R-:W-:Y:S05]  /*9890*/  EXIT ;  /* 0x000000000000794d */ /* 0x000fea0003800000 */
.L_x_24:
[----:B-1----:R1:W3:Y:S02]  /*98a0*/  SYNCS.PHASECHK.TRANS64.TRYWAIT P0, [R0+URZ+0x110], R3 ;  /* 0x00011003000075a7 */ /* 0x0022e400080011ff */
[----:B---3--:R-:W-:Y:S05]  /*98b0*/  @!P0 NANOSLEEP.SYNCS 0x989680 ;  /* 0x009896800000895d */ /* 0x008fea0003900000 */
[----:B------:R-:W3:Y:S02]  /*98c0*/  @!P0 SYNCS.PHASECHK.TRANS64 P0, [R0+URZ+0x110], R3 ;  /* 0x00011003000085a7 */ /* 0x000ee400080010ff */
[----:B---3--:R-:W-:Y:S05]  /*98d0*/  @!P0 BRA `(.L_x_24) ;  /* 0xfffffffc00f08947 */ /* 0x008fea000383ffff */
[----:B------:R-:W-:Y:S05]  /*98e0*/  BRA `(.L_x_133) ;  /* 0xffffff8000107947 */ /* 0x000fea000383ffff */
.L_x_27:
[----:B-1----:R-:W-:-:S07]  /*98f0*/  MOV R0, UR33 ;  /* 0x0000002100007c02 */ /* 0x002fce0008000f00 */
.L_x_134:
[----:B-1----:R1:W3:Y:S02]  /*9900*/  SYNCS.PHASECHK.TRANS64.TRYWAIT P0, [R0+URZ+0x28], R3 ;  /* 0x00002803000075a7 */ /* 0x0022e400080011ff */
[----:B---3--:R-:W-:Y:S05]  /*9910*/  @!P0 NANOSLEEP.SYNCS 0x989680 ;  /* 0x009896800000895d */ /* 0x008fea0003900000 */
[----:B------:R-:W3:Y:S02]  /*9920*/  @!P0 SYNCS.PHASECHK.TRANS64 P0, [R0+URZ+0x28], R3 ;  /* 0x00002803000085a7 */ /* 0x000ee400080010ff */
[----:B---3--:R-:W-:Y:S05]  /*9930*/  @!P0 BRA `(.L_x_134) ;  /* 0xfffffffc00f08947 */ /* 0x008fea000383ffff */
[----:B------:R-:W-:Y:S05]  /*9940*/  BRA `(.L_x_26) ;  /* 0xffffff8000507947 */ /* 0x000fea000383ffff */
.L_x_34:
[----:B-1----:R-:W-:-:S07]  /*9950*/  MOV R0, UR9 ;  /* 0x0000000900007c02 */ /* 0x002fce0008000f00 */
.L_x_135:
[----:B-1----:R1:W3:Y:S02]  /*9960*/  SYNCS.PHASECHK.TRANS64.TRYWAIT P0, [R0+URZ+0x28], R3 ;  /* 0x00002803000075a7 */ /* 0x0022e400080011ff */
[----:B---3--:R-:W-:Y:S05]  /*9970*/  @!P0 NANOSLEEP.SYNCS 0x989680 ;  /* 0x009896800000895d */ /* 0x008fea0003900000 */
[----:B------:R-:W3:Y:S02]  /*9980*/  @!P0 SYNCS.PHASECHK.TRANS64 P0, [R0+URZ+0x28], R3 ;  /* 0x00002803000085a7 */ /* 0x000ee400080010ff */
[----:B---3--:R-:W-:Y:S05]  /*9990*/  @!P0 BRA `(.L_x_135) ;  /* 0xfffffffc00f08947 */ /* 0x008fea000383ffff */
[----:B------:R-:W-:Y:S05]  /*99a0*/  BRA `(.L_x_33) ;  /* 0xffffff84000c7947 */ /* 0x000fea000383ffff */
.L_x_39:
[----:B-1----:R1:W3:Y:S02]  /*99b0*/  SYNCS.PHASECHK.TRANS64.TRYWAIT P0, [R3+URZ+0xa0], R0 ;  /* 0x0000a000030075a7 */ /* 0x0022e400080011ff */
[----:B---3--:R-:W-:Y:S05]  /*99c0*/  @!P0 NANOSLEEP.SYNCS 0x989680 ;  /* 0x009896800000895d */ /* 0x008fea0003900000 */
[----:B------:R-:W3:Y:S02]  /*99d0*/  @!P0 SYNCS.PHASECHK.TRANS64 P0, [R3+URZ+0xa0], R0 ;  /* 0x0000a000030085a7 */ /* 0x000ee400080010ff */
[----:B---3--:R-:W-:Y:S05]  /*99e0*/  @!P0 BRA `(.L_x_39) ;  /* 0xfffffffc00f08947 */ /* 0x008fea000383ffff */
[----:B------:R-:W-:Y:S05]  /*99f0*/  BRA `(.L_x_136) ;  /* 0xffffff8400ac7947 */ /* 0x000fea000383ffff */
.L_x_43:
[----:B-1----:R-:W-:-:S07]  /*9a00*/  MOV R0, UR4 ;  /* 0x0000000400007c02 */ /* 0x002fce0008000f00 */
.L_x_137:
[----:B-1----:R1:W3:Y:S02]  /*9a10*/  SYNCS.PHASECHK.TRANS64.TRYWAIT P0, [R0+URZ], R3 ;  /* 0x00000003000075a7 */ /* 0x0022e400080011ff */
[----:B---3--:R-:W-:Y:S05]  /*9a20*/  @!P0 NANOSLEEP.SYNCS 0x989680 ;  /* 0x009896800000895d */ /* 0x008fea0003900000 */
[----:B------:R-:W3:Y:S02]  /*9a30*/  @!P0 SYNCS.PHASECHK.TRANS64 P0, [R0+URZ], R3 ;  /* 0x00000003000085a7 */ /* 0x000ee400080010ff */
[----:B---3--:R-:W-:Y:S05]  /*9a40*/  @!P0 BRA `(.L_x_137) ;  /* 0xfffffffc00f08947 */ /* 0x008fea000383ffff */
[----:B------:R-:W-:Y:S05]  /*9a50*/  BRA `(.L_x_138) ;  /* 0xffffff8c00547947 */ /* 0x000fea000383ffff */
.L_x_44:
[----:B------:R-:W-:-:S07]  /*9a60*/  MOV R0, UR5 ;  /* 0x0000000500007c02 */ /* 0x000fce0008000f00 */
.L_x_139:
[----:B-1----:R1:W3:Y:S02]  /*9a70*/  SYNCS.PHASECHK.TRANS64.TRYWAIT P0, [R0+URZ], R3 ;  /* 0x00000003000075a7 */ /* 0x0022e400080011ff */
[----:B---3--:R-:W-:Y:S05]  /*9a80*/  @!P0 NANOSLEEP.SYNCS 0x989680 ;  /* 0x009896800000895d */ /* 0x008fea0003900000 */
[----:B------:R-:W3:Y:S02]  /*9a90*/  @!P0 SYNCS.PHASECHK.TRANS64 P0, [R0+URZ], R3 ;  /* 0x00000003000085a7 */ /* 0x000ee400080010ff */
[----:B---3--:R-:W-:Y:S05]  /*9aa0*/  @!P0 BRA `(.L_x_139) ;  /* 0xfffffffc00f08947 */ /* 0x008fea000383ffff */
[----:B------:R-:W-:Y:S05]  /*9ab0*/  BRA `(.L_x_140) ;  /* 0xffffff8c00607947 */ /* 0x000fea000383ffff */
.L_x_45:
[----:B------:R-:W-:-:S07]  /*9ac0*/  MOV R0, UR5 ;  /* 0x0000000500007c02 */ /* 0x000fce0008000f00 */
.L_x_141:
[----:B-1----:R1:W3:Y:S02]  /*9ad0*/  SYNCS.PHASECHK.TRANS64.TRYWAIT P0, [R0+URZ], R3 ;  /* 0x00000003000075a7 */ /* 0x0022e400080011ff */
[----:B---3--:R-:W-:Y:S05]  /*9ae0*/  @!P0 NANOSLEEP.SYNCS 0x989680 ;  /* 0x009896800000895d */ /* 0x008fea0003900000 */
[----:B------:R-:W3:Y:S02]  /*9af0*/  @!P0 SYNCS.PHASECHK.TRANS64 P0, [R0+URZ], R3 ;  /* 0x00000003000085a7 */ /* 0x000ee400080010ff */
[----:B---3--:R-:W-:Y:S05]  /*9b00*/  @!P0 BRA `(.L_x_141) ;  /* 0xfffffffc00f08947 */ /* 0x008fea000383ffff */
[----:B------:R-:W-:Y:S05]  /*9b10*/  BRA `(.L_x_142) ;  /* 0xffffff8c006c7947 */ /* 0x000fea000383ffff */
.L_x_46:
[----:B------:R-:W-:-:S07]  /*9b20*/  MOV R0, UR5 ;  /* 0x0000000500007c02 */ /* 0x000fce0008000f00 */
.L_x_143:
[----:B-1----:R1:W3:Y:S02]  /*9b30*/  SYNCS.PHASECHK.TRANS64.TRYWAIT P0, [R0+URZ], R3 ;  /* 0x00000003000075a7 */ /* 0x0022e400080011ff */
[----:B---3--:R-:W-:Y:S05]  /*9b40*/  @!P0 NANOSLEEP.SYNCS 0x989680 ;  /* 0x009896800000895d */ /* 0x008fea0003900000 */
[----:B------:R-:W3:Y:S02]  /*9b50*/  @!P0 SYNCS.PHASECHK.TRANS64 P0, [R0+URZ], R3 ;  /* 0x00000003000085a7 */ /* 0x000ee400080010ff */
[----:B---3--:R-:W-:Y:S05]  /*9b60*/  @!P0 BRA `(.L_x_143) ;  /* 0xfffffffc00f08947 */ /* 0x008fea000383ffff */
[----:B------:R-:W-:Y:S05]  /*9b70*/  BRA `(.L_x_144) ;  /* 0xffffff8c00787947 */ /* 0x000fea000383ffff */
.L_x_49:
[----:B--2---:R2:W3:Y:S02]  /*9b80*/  SYNCS.PHASECHK.TRANS64.TRYWAIT P0, [R2+URZ+0x100], R5 ;  /* 0x00010005020075a7 */ /* 0x0044e400080011ff */
[----:B---3--:R-:W-:Y:S05]  /*9b90*/  @!P0 NANOSLEEP.SYNCS 0x989680 ;  /* 0x009896800000895d */ /* 0x008fea0003900000 */
[----:B------:R-:W3:Y:S02]  /*9ba0*/  @!P0 SYNCS.PHASECHK.TRANS64 P0, [R2+URZ+0x100], R5 ;  /* 0x00010005020085a7 */ /* 0x000ee400080010ff */
[----:B---3--:R-:W-:Y:S05]  /*9bb0*/  @!P0 BRA `(.L_x_49) ;  /* 0xfffffffc00f08947 */ /* 0x008fea000383ffff */
[----:B------:R-:W-:Y:S05]  /*9bc0*/  BRA `(.L_x_145) ;  /* 0xffffff8c00dc7947 */ /* 0x000fea000383ffff */
.L_x_50:
[----:B------:R-:W-:-:S07]  /*9bd0*/  MOV R2, UR4 ;  /* 0x0000000400027c02 */ /* 0x000fce0008000f00 */
.L_x_146:
[----:B--2---:R2:W3:Y:S02]  /*9be0*/  SYNCS.PHASECHK.TRANS64.TRYWAIT P0, [R2+URZ+0xb0], R5 ;  /* 0x0000b005020075a7 */ /* 0x0044e400080011ff */
[----:B---3--:R-:W-:Y:S05]  /*9bf0*/  @!P0 NANOSLEEP.SYNCS 0x989680 ;  /* 0x009896800000895d */ /* 0x008fea0003900000 */
[----:B------:R-:W3:Y:S02]  /*9c00*/  @!P0 SYNCS.PHASECHK.TRANS64 P0, [R2+URZ+0xb0], R5 ;  /* 0x0000b005020085a7 */ /* 0x000ee400080010ff */
[----:B---3--:R-:W-:Y:S05]  /*9c10*/  @!P0 BRA `(.L_x_146) ;  /* 0xfffffffc00f08947 */ /* 0x008fea000383ffff */
[----:B------:R-:W-:Y:S05]  /*9c20*/  BRA `(.L_x_147) ;  /* 0xffffff8c00ec7947 */ /* 0x000fea000383ffff */
.L_x_51:
[----:B--2---:R2:W3:Y:S02]  /*9c30*/  SYNCS.PHASECHK.TRANS64.TRYWAIT P1, [R2+URZ+0xa0], R5 ;  /* 0x0000a005020075a7 */ /* 0x0044e400080211ff */
[----:B---3--:R-:W-:Y:S05]  /*9c40*/  @!P1 NANOSLEEP.SYNCS 0x989680 ;  /* 0x009896800000995d */ /* 0x008fea0003900000 */
[----:B------:R-:W3:Y:S02]  /*9c50*/  @!P1 SYNCS.PHASECHK.TRANS64 P1, [R2+URZ+0xa0], R5 ;  /* 0x0000a005020095a7 */ /* 0x000ee400080210ff */
[----:B---3--:R-:W-:Y:S05]  /*9c60*/  @!P1 BRA `(.L_x_51) ;  /* 0xfffffffc00f09947 */ /* 0x008fea000383ffff */
[----:B------:R-:W-:Y:S05]  /*9c70*/  BRA `(.L_x_148) ;  /* 0xffffff90001c7947 */ /* 0x000fea000383ffff */
.L_x_54:
[----:B------:R-:W-:-:S07]  /*9c80*/  MOV R0, UR4 ;  /* 0x0000000400007c02 */ /* 0x000fce0008000f00 */
.L_x_149:
[----:B--2---:R2:W3:Y:S02]  /*9c90*/  SYNCS.PHASECHK.TRANS64.TRYWAIT P0, [R0+URZ+0xb0], R3 ;  /* 0x0000b003000075a7 */ /* 0x0044e400080011ff */
[----:B---3--:R-:W-:Y:S05]  /*9ca0*/  @!P0 NANOSLEEP.SYNCS 0x989680 ;  /* 0x009896800000895d */ /* 0x008fea0003900000 */
[----:B------:R-:W3:Y:S02]  /*9cb0*/  @!P0 SYNCS.PHASECHK.TRANS64 P0, [R0+URZ+0xb0], R3 ;  /* 0x0000b003000085a7 */ /* 0x000ee400080010ff */
[----:B---3--:R-:W-:Y:S05]  /*9cc0*/  @!P0 BRA `(.L_x_149) ;  /* 0xfffffffc00f08947 */ /* 0x008fea000383ffff */
[----:B------:R-:W-:Y:S05]  /*9cd0*/  BRA `(.L_x_53) ;  /* 0xffffff9000707947 */ /* 0x000fea000383ffff */
.L_x_61:
[----:B-1----:R1:W2:Y:S02]  /*9ce0*/  SYNCS.PHASECHK.TRANS64.TRYWAIT P1, [R0+URZ+0xa0], R5 ;  /* 0x0000a005000075a7 */ /* 0x0022a400080211ff */
[----:B--2---:R-:W-:Y:S05]  /*9cf0*/  @!P1 NANOSLEEP.SYNCS 0x989680 ;  /* 0x009896800000995d */ /* 0x004fea0003900000 */
[----:B------:R-:W2:Y:S02]  /*9d00*/  @!P1 SYNCS.PHASECHK.TRANS64 P1, [R0+URZ+0xa0], R5 ;  /* 0x0000a005000095a7 */ /* 0x000ea400080210ff */
[----:B--2---:R-:W-:Y:S05]  /*9d10*/  @!P1 BRA `(.L_x_61) ;  /* 0xfffffffc00f09947 */ /* 0x004fea000383ffff */
[----:B------:R-:W-:Y:S05]  /*9d20*/  BRA `(.L_x_150) ;  /* 0xffffff9400e87947 */ /* 0x000fea000383ffff */
.L_x_62:
[----:B------:R-:W-:-:S07]  /*9d30*/  MOV R3, UR31 ;  /* 0x0000001f00037c02 */ /* 0x000fce0008000f00 */
.L_x_151:
[----:B-1----:R1:W2:Y:S02]  /*9d40*/  SYNCS.PHASECHK.TRANS64.TRYWAIT P0, [R3+URZ+0xe0], R0 ;  /* 0x0000e000030075a7 */ /* 0x0022a400080011ff */
[----:B--2---:R-:W-:Y:S05]  /*9d50*/  @!P0 NANOSLEEP.SYNCS 0x989680 ;  /* 0x009896800000895d */ /* 0x004fea0003900000 */
[----:B------:R-:W2:Y:S02]  /*9d60*/  @!P0 SYNCS.PHASECHK.TRANS64 P0, [R3+URZ+0xe0], R0 ;  /* 0x0000e000030085a7 */ /* 0x000ea400080010ff */
[----:B--2---:R-:W-:Y:S05]  /*9d70*/  @!P0 BRA `(.L_x_151) ;  /* 0xfffffffc00f08947 */ /* 0x004fea000383ffff */
[----:B------:R-:W-:Y:S05]  /*9d80*/  BRA `(.L_x_152) ;  /* 0xffffff9800387947 */ /* 0x000fea000383ffff */
.L_x_65:
[----:B------:R-:W-:Y:S07]  /*9d90*/  MOV R0, UR5 ;  /* 0x0000000500007c02 */ /* 0x000fee0008000f00 */
.L_x_153:
[----:B-1----:R1:W2:Y:S02]  /*9da0*/  SYNCS.PHASECHK.TRANS64.TRYWAIT P0, [R0+URZ], R3 ;  /* 0x00000003000075a7 */ /* 0x0022a400080011ff */
[----:B--2---:R-:W-:Y:S05]  /*9db0*/  @!P0 NANOSLEEP.SYNCS 0x989680 ;  /* 0x009896800000895d */ /* 0x004fea0003900000 */
[----:B------:R-:W2:Y:S02]  /*9dc0*/  @!P0 SYNCS.PHASECHK.TRANS64 P0, [R0+URZ], R3 ;  /* 0x00000003000085a7 */ /* 0x000ea400080010ff */
[----:B--2---:R-:W-:Y:S05]  /*9dd0*/  @!P0 BRA `(.L_x_153) ;  /* 0xfffffffc00f08947 */ /* 0x004fea000383ffff */
[----:B------:R-:W-:Y:S05]  /*9de0*/  BRA `(.L_x_64) ;  /* 0xffffff9800547947 */ /* 0x000fea000383ffff */
.L_x_68:
[----:B------:R-:W-:-:S07]  /*9df0*/  MOV R0, UR4 ;  /* 0x0000000400007c02 */ /* 0x000fce0008000f00 */
.L_x_154:
[----:B--2---:R2:W4:Y:S02]  /*9e00*/  SYNCS.PHASECHK.TRANS64.TRYWAIT P0, [R0+URZ], R3 ;  /* 0x00000003000075a7 */ /* 0x00452400080011ff */
[----:B----4-:R-:W-:Y:S05]  /*9e10*/  @!P0 NANOSLEEP.SYNCS 0x989680 ;  /* 0x009896800000895d */ /* 0x010fea0003900000 */
[----:B------:R-:W4:Y:S02]  /*9e20*/  @!P0 SYNCS.PHASECHK.TRANS64 P0, [R0+URZ], R3 ;  /* 0x00000003000085a7 */ /* 0x000f2400080010ff */
[----:B----4-:R-:W-:Y:S05]  /*9e30*/  @!P0 BRA `(.L_x_154) ;  /* 0xfffffffc00f08947 */ /* 0x010fea000383ffff */
[----:B------:R-:W-:Y:S05]  /*9e40*/  BRA `(.L_x_155) ;  /* 0xffffff9c00307947 */ /* 0x000fea000383ffff */
.L_x_69:
[----:B------:R-:W-:-:S07]  /*9e50*/  MOV R0, UR5 ;  /* 0x0000000500007c02 */ /* 0x000fce0008000f00 */
.L_x_156:
[----:B-1----:R1:W2:Y:S02]  /*9e60*/  SYNCS.PHASECHK.TRANS64.TRYWAIT P0, [R0+URZ], R3 ;  /* 0x00000003000075a7 */ /* 0x0022a400080011ff */
[----:B--2---:R-:W-:Y:S05]  /*9e70*/  @!P0 NANOSLEEP.SYNCS 0x989680 ;  /* 0x009896800000895d */ /* 0x004fea0003900000 */
[----:B------:R-:W2:Y:S02]  /*9e80*/  @!P0 SYNCS.PHASECHK.TRANS64 P0, [R0+URZ], R3 ;  /* 0x00000003000085a7 */ /* 0x000ea400080010ff */
[----:B--2---:R-:W-:Y:S05]  /*9e90*/  @!P0 BRA `(.L_x_156) ;  /* 0xfffffffc00f08947 */ /* 0x004fea000383ffff */
[----:B------:R-:W-:Y:S05]  /*9ea0*/  BRA `(.L_x_157) ;  /* 0xffffff9c003c7947 */ /* 0x000fea000383ffff */
.L_x_70:
[----:B------:R-:W-:-:S07]  /*9eb0*/  MOV R0, UR5 ;  /* 0x0000000500007c02 */ /* 0x000fce0008000f00 */
.L_x_158:
[----:B-1----:R1:W2:Y:S02]  /*9ec0*/  SYNCS.PHASECHK.TRANS64.TRYWAIT P0, [R0+URZ], R3 ;  /* 0x00000003000075a7 */ /* 0x0022a400080011ff */
[----:B--2---:R-:W-:Y:S05]  /*9ed0*/  @!P0 NANOSLEEP.SYNCS 0x989680 ;  /* 0x009896800000895d */ /* 0x004fea0003900000 */
[----:B------:R-:W2:Y:S02]  /*9ee0*/  @!P0 SYNCS.PHASECHK.TRANS64 P0, [R0+URZ], R3 ;  /* 0x00000003000085a7 */ /* 0x000ea400080010ff */
[----:B--2---:R-:W-:Y:S05]  /*9ef0*/  @!P0 BRA `(.L_x_158) ;  /* 0xfffffffc00f08947 */ /* 0x004fea000383ffff */
[----:B------:R-:W-:Y:S05]  /*9f00*/  BRA `(.L_x_159) ;  /* 0xffffff9c00487947 */ /* 0x000fea000383ffff */
.L_x_71:
[----:B------:R-:W-:-:S07]  /*9f10*/  MOV R0, UR4 ;  /* 0x0000000400007c02 */ /* 0x000fce0008000f00 */
.L_x_160:
[----:B-1----:R1:W2:Y:S02]  /*9f20*/  SYNCS.PHASECHK.TRANS64.TRYWAIT P0, [R0+URZ], R3 ;  /* 0x00000003000075a7 */ /* 0x0022a400080011ff */
[----:B--2---:R-:W-:Y:S05]  /*9f30*/  @!P0 NANOSLEEP.SYNCS 0x989680 ;  /* 0x009896800000895d */ /* 0x004fea0003900000 */
[----:B------:R-:W2:Y:S02]  /*9f40*/  @!P0 SYNCS.PHASECHK.TRANS64 P0, [R0+URZ], R3 ;  /* 0x00000003000085a7 */ /* 0x000ea400080010ff */
[----:B--2---:R-:W-:Y:S05]  /*9f50*/  @!P0 BRA `(.L_x_160) ;  /* 0xfffffffc00f08947 */ /* 0x004fea000383ffff */
[----:B------:R-:W-:Y:S05]  /*9f60*/  BRA `(.L_x_161) ;  /* 0xffffff9c00547947 */ /* 0x000fea000383ffff */
.L_x_76:
[----:B-1----:R1:W2:Y:S02]  /*9f70*/  SYNCS.PHASECHK.TRANS64.TRYWAIT P0, [R8+URZ+0xa0], R5 ;  /* 0x0000a005080075a7 */ /* 0x0022a400080011ff */
[----:B--2---:R-:W-:Y:S05]  /*9f80*/  @!P0 NANOSLEEP.SYNCS 0x989680 ;  /* 0x009896800000895d */ /* 0x004fea0003900000 */
[----:B------:R-:W2:Y:S02]  /*9f90*/  @!P0 SYNCS.PHASECHK.TRANS64 P0, [R8+URZ+0xa0], R5 ;  /* 0x0000a005080085a7 */ /* 0x000ea400080010ff */
[----:B--2---:R-:W-:Y:S05]  /*9fa0*/  @!P0 BRA `(.L_x_76) ;  /* 0xfffffffc00f08947 */ /* 0x004fea000383ffff */
[----:B------:R-:W-:Y:S05]  /*9fb0*/  BRA `(.L_x_162) ;  /* 0xffffffa000987947 */ /* 0x000fea000383ffff */
.L_x_79:
[----:B------:R-:W-:Y:S07]  /*9fc0*/  MOV R0, UR21 ;  /* 0x0000001500007c02 */ /* 0x000fee0008000f00 */
.L_x_163:
[----:B-1----:R1:W2:Y:S02]  /*9fd0*/  SYNCS.PHASECHK.TRANS64.TRYWAIT P1, [R0+URZ+0x98], R5 ;  /* 0x00009805000075a7 */ /* 0x0022a400080211ff */
[----:B--2---:R-:W-:Y:S05]  /*9fe0*/  @!P1 NANOSLEEP.SYNCS 0x989680 ;  /* 0x009896800000995d */ /* 0x004fea0003900000 */
[----:B------:R-:W2:Y:S02]  /*9ff0*/  @!P1 SYNCS.PHASECHK.TRANS64 P1, [R0+URZ+0x98], R5 ;  /* 0x00009805000095a7 */ /* 0x000ea400080210ff */
[----:B--2---:R-:W-:Y:S05]  /*a000*/  @!P1 BRA `(.L_x_163) ;  /* 0xfffffffc00f09947 */ /* 0x004fea000383ffff */
[----:B------:R-:W-:Y:S05]  /*a010*/  BRA `(.L_x_78) ;  /* 0xffffffa800147947 */ /* 0x000fea000383ffff */
.L_x_82:
[----:B-1----:R-:W-:Y:S07]  /*a020*/  MOV R5, UR21 ;  /* 0x0000001500057c02 */ /* 0x002fee0008000f00 */
.L_x_164:
[----:B-1----:R1:W2:Y:S02]  /*a030*/  SYNCS.PHASECHK.TRANS64.TRYWAIT P0, [R5+URZ+0x70], R4 ;  /* 0x00007004050075a7 */ /* 0x0022a400080011ff */
[----:B--2---:R-:W-:Y:S05]  /*a040*/  @!P0 NANOSLEEP.SYNCS 0x989680 ;  /* 0x009896800000895d */ /* 0x004fea0003900000 */
[----:B------:R-:W2:Y:S02]  /*a050*/  @!P0 SYNCS.PHASECHK.TRANS64 P0, [R5+URZ+0x70], R4 ;  /* 0x00007004050085a7 */ /* 0x000ea400080010ff */
[----:B--2---:R-:W-:Y:S05]  /*a060*/  @!P0 BRA `(.L_x_164) ;  /* 0xfffffffc00f08947 */ /* 0x004fea000383ffff */
[----:B------:R-:W-:Y:S05]  /*a070*/  BRA `(.L_x_165) ;  /* 0xffffffa8006c7947 */ /* 0x000fea000383ffff */
.L_x_83:
[----:B------:R-:W-:Y:S07]  /*a080*/  MOV R5, UR21 ;  /* 0x0000001500057c02 */ /* 0x000fee0008000f00 */
.L_x_166:
[----:B-1----:R1:W2:Y:S02]  /*a090*/  SYNCS.PHASECHK.TRANS64.TRYWAIT P0, [R5+URZ+0x78], R4 ;  /* 0x00007804050075a7 */ /* 0x0022a400080011ff */
[----:B--2---:R-:W-:Y:S05]  /*a0a0*/  @!P0 NANOSLEEP.SYNCS 0x989680 ;  /* 0x009896800000895d */ /* 0x004fea0003900000 */
[----:B------:R-:W2:Y:S02]  /*a0b0*/  @!P0 SYNCS.PHASECHK.TRANS64 P0, [R5+URZ+0x78], R4 ;  /* 0x00007804050085a7 */ /* 0x000ea400080010ff */
[----:B--2---:R-:W-:Y:S05]  /*a0c0*/  @!P0 BRA `(.L_x_166) ;  /* 0xfffffffc00f08947 */ /* 0x004fea000383ffff */
[----:B------:R-:W-:Y:S05]  /*a0d0*/  BRA `(.L_x_167) ;  /* 0xffffffa800a47947 */ /* 0x000fea000383ffff */
.L_x_84:
[----:B-1----:R-:W-:Y:S07]  /*a0e0*/  MOV R5, UR21 ;  /* 0x0000001500057c02 */ /* 0x002fee0008000f00 */
.L_x_168:
[----:B-1----:R1:W2:Y:S02]  /*a0f0*/  SYNCS.PHASECHK.TRANS64.TRYWAIT P0, [R5+URZ+0x80], R4 ;  /* 0x00008004050075a7 */ /* 0x0022a400080011ff */
[----:B--2---:R-:W-:Y:S05]  /*a100*/  @!P0 NANOSLEEP.SYNCS 0x989680 ;  /* 0x009896800000895d */ /* 0x004fea0003900000 */
[----:B------:R-:W2:Y:S02]  /*a110*/  @!P0 SYNCS.PHASECHK.TRANS64 P0, [R5+URZ+0x80], R4 ;  /* 0x00008004050085a7 */ /* 0x000ea400080010ff */
[----:B--2---:R-:W-:Y:S05]  /*a120*/  @!P0 BRA `(.L_x_168) ;  /* 0xfffffffc00f08947 */ /* 0x004fea000383ffff */
[----:B------:R-:W-:Y:S05]  /*a130*/  BRA `(.L_x_169) ;  /* 0xffffffa800e87947 */ /* 0x000fea000383ffff */
.L_x_85:
[----:B-1----:R-:W-:Y:S07]  /*a140*/  MOV R5, UR21 ;  /* 0x0000001500057c02 */ /* 0x002fee0008000f00 */
.L_x_170:
[----:B-1----:R1:W2:Y:S02]  /*a150*/  SYNCS.PHASECHK.TRANS64.TRYWAIT P0, [R5+URZ+0x88], R4 ;  /* 0x00008804050075a7 */ /* 0x0022a400080011ff */
[----:B--2---:R-:W-:Y:S05]  /*a160*/  @!P0 NANOSLEEP.SYNCS 0x989680 ;  /* 0x009896800000895d */ /* 0x004fea0003900000 */
[----:B------:R-:W2:Y:S02]  /*a170*/  @!P0 SYNCS.PHASECHK.TRANS64 P0, [R5+URZ+0x88], R4 ;  /* 0x00008804050085a7 */ /* 0x000ea400080010ff */
[----:B--2---:R-:W-:Y:S05]  /*a180*/  @!P0 BRA `(.L_x_170) ;  /* 0xfffffffc00f08947 */ /* 0x004fea000383ffff */
[----:B------:R-:W-:Y:S05]  /*a190*/  BRA `(.L_x_171) ;  /* 0xffffffac00307947 */ /* 0x000fea000383ffff */
.L_x_87:
[----:B------:R-:W-:-:S07]  /*a1a0*/  MOV R0, UR21 ;  /* 0x0000001500007c02 */ /* 0x000fce0008000f00 */
.L_x_172:
[----:B-1----:R1:W2:Y:S02]  /*a1b0*/  SYNCS.PHASECHK.TRANS64.TRYWAIT P0, [R0+URZ+0x70], R3 ;  /* 0x00007003000075a7 */ /* 0x0022a400080011ff */
[----:B--2---:R-:W-:Y:S05]  /*a1c0*/  @!P0 NANOSLEEP.SYNCS 0x989680 ;  /* 0x009896800000895d */ /* 0x004fea0003900000 */
[----:B------:R-:W2:Y:S02]  /*a1d0*/  @!P0 SYNCS.PHASECHK.TRANS64 P0, [R0+URZ+0x70], R3 ;  /* 0x00007003000085a7 */ /* 0x000ea400080010ff */
[----:B--2---:R-:W-:Y:S05]  /*a1e0*/  @!P0 BRA `(.L_x_172) ;  /* 0xfffffffc00f08947 */ /* 0x004fea000383ffff */
[----:B------:R-:W-:Y:S05]  /*a1f0*/  BRA `(.L_x_173) ;  /* 0xffffffac00a47947 */ /* 0x000fea000383ffff */
.L_x_88:
[----:B-1----:R-:W-:-:S07]  /*a200*/  MOV R0, UR21 ;  /* 0x0000001500007c02 */ /* 0x002fce0008000f00 */
.L_x_174:
[----:B-1----:R1:W2:Y:S02]  /*a210*/  SYNCS.PHASECHK.TRANS64.TRYWAIT P0, [R0+URZ+0x78], R3 ;  /* 0x00007803000075a7 */ /* 0x0022a400080011ff */
[----:B--2---:R-:W-:Y:S05]  /*a220*/  @!P0 NANOSLEEP.SYNCS 0x989680 ;  /* 0x009896800000895d */ /* 0x004fea0003900000 */
[----:B------:R-:W2:Y:S02]  /*a230*/  @!P0 SYNCS.PHASECHK.TRANS64 P0, [R0+URZ+0x78], R3 ;  /* 0x00007803000085a7 */ /* 0x000ea400080010ff */
[----:B--2---:R-:W-:Y:S05]  /*a240*/  @!P0 BRA `(.L_x_174) ;  /* 0xfffffffc00f08947 */ /* 0x004fea000383ffff */
[----:B------:R-:W-:Y:S05]  /*a250*/  BRA `(.L_x_175) ;  /* 0xffffffac00947947 */ /* 0x000fea000383ffff */
.L_x_89:
[----:B-1----:R-:W-:-:S07]  /*a260*/  MOV R0, UR21 ;  /* 0x0000001500007c02 */ /* 0x002fce0008000f00 */
.L_x_176:
[----:B-1----:R1:W2:Y:S02]  /*a270*/  SYNCS.PHASECHK.TRANS64.TRYWAIT P0, [R0+URZ+0x80], R3 ;  /* 0x00008003000075a7 */ /* 0x0022a400080011ff */
[----:B--2---:R-:W-:Y:S05]  /*a280*/  @!P0 NANOSLEEP.SYNCS 0x989680 ;  /* 0x009896800000895d */ /* 0x004fea0003900000 */
[----:B------:R-:W2:Y:S02]  /*a290*/  @!P0 SYNCS.PHASECHK.TRANS64 P0, [R0+URZ+0x80], R3 ;  /* 0x00008003000085a7 */ /* 0x000ea400080010ff */
[----:B--2---:R-:W-:Y:S05]  /*a2a0*/  @!P0 BRA `(.L_x_176) ;  /* 0xfffffffc00f08947 */ /* 0x004fea000383ffff */
[----:B------:R-:W-:Y:S05]  /*a2b0*/  BRA `(.L_x_177) ;  /* 0xffffffac00847947 */ /* 0x000fea000383ffff */
.L_x_91:
[----:B-1----:R1:W2:Y:S02]  /*a2c0*/  SYNCS.PHASECHK.TRANS64.TRYWAIT P0, [R3+URZ+0xa0], R0 ;  /* 0x0000a000030075a7 */ /* 0x0022a400080011ff */
[----:B--2---:R-:W-:Y:S05]  /*a2d0*/  @!P0 NANOSLEEP.SYNCS 0x989680 ;  /* 0x009896800000895d */ /* 0x004fea0003900000 */
[----:B------:R-:W2:Y:S02]  /*a2e0*/  @!P0 SYNCS.PHASECHK.TRANS64 P0, [R3+URZ+0xa0], R0 ;  /* 0x0000a000030085a7 */ /* 0x000ea400080010ff */
[----:B--2---:R-:W-:Y:S05]  /*a2f0*/  @!P0 BRA `(.L_x_91) ;  /* 0xfffffffc00f08947 */ /* 0x004fea000383ffff */
[----:B------:R-:W-:Y:S05]  /*a300*/  BRA `(.L_x_178) ;  /* 0xffffffb000547947 */ /* 0x000fea000383ffff */
.L_x_102:
[----:B--2---:R2:W1:Y:S02]  /*a310*/  SYNCS.PHASECHK.TRANS64.TRYWAIT P1, [R2+URZ+0x50], R3 ;  /* 0x00005003020075a7 */ /* 0x00446400080211ff */
[----:B-1----:R-:W-:Y:S05]  /*a320*/  @!P1 NANOSLEEP.SYNCS 0x989680 ;  /* 0x009896800000995d */ /* 0x002fea0003900000 */
[----:B------:R-:W1:Y:S02]  /*a330*/  @!P1 SYNCS.PHASECHK.TRANS64 P1, [R2+URZ+0x50], R3 ;  /* 0x00005003020095a7 */ /* 0x000e6400080210ff */
[----:B-1----:R-:W-:Y:S05]  /*a340*/  @!P1 BRA `(.L_x_102) ;  /* 0xfffffffc00f09947 */ /* 0x002fea000383ffff */
[----:B------:R-:W-:Y:S05]  /*a350*/  BRA `(.L_x_101) ;  /* 0xffffffbc00cc7947 */ /* 0x000fea000383ffff */
.L_x_104:
[----:B--2---:R2:W4:Y:S02]  /*a360*/  SYNCS.PHASECHK.TRANS64.TRYWAIT P0, [R71+URZ+0xc0], R4 ;  /* 0x0000c004470075a7 */ /* 0x00452400080011ff */
[----:B----4-:R-:W-:Y:S05]  /*a370*/  @!P0 NANOSLEEP.SYNCS 0x989680 ;  /* 0x009896800000895d */ /* 0x010fea0003900000 */
[----:B------:R-:W4:Y:S02]  /*a380*/  @!P0 SYNCS.PHASECHK.TRANS64 P0, [R71+URZ+0xc0], R4 ;  /* 0x0000c004470085a7 */ /* 0x000f2400080010ff */
[----:B----4-:R-:W-:Y:S05]  /*a390*/  @!P0 BRA `(.L_x_104) ;  /* 0xfffffffc00f08947 */ /* 0x010fea000383ffff */
[----:B------:R-:W-:Y:S05]  /*a3a0*/  BRA `(.L_x_103) ;  /* 0xffffffc0001c7947 */ /* 0x000fea000383ffff */
.L_x_112:
[----:B---3--:R3:W4:Y:S02]  /*a3b0*/  SYNCS.PHASECHK.TRANS64.TRYWAIT P0, [R112+URZ+0x50], R3 ;  /* 0x00005003700075a7 */ /* 0x00872400080011ff */
[----:B----4-:R-:W-:Y:S05]  /*a3c0*/  @!P0 NANOSLEEP.SYNCS 0x989680 ;  /* 0x009896800000895d */ /* 0x010fea0003900000 */
[----:B------:R-:W4:Y:S02]  /*a3d0*/  @!P0 SYNCS.PHASECHK.TRANS64 P0, [R112+URZ+0x50], R3 ;  /* 0x00005003700085a7 */ /* 0x000f2400080010ff */
[----:B----4-:R-:W-:Y:S05]  /*a3e0*/  @!P0 BRA `(.L_x_112) ;  /* 0xfffffffc00f08947 */ /* 0x010fea000383ffff */
[----:B------:R-:W-:Y:S05]  /*a3f0*/  BRA `(.L_x_111) ;  /* 0xffffffcc00107947 */ /* 0x000fea000383ffff */
.L_x_120:
[----:B---3--:R3:W4:Y:S02]  /*a400*/  SYNCS.PHASECHK.TRANS64.TRYWAIT P0, [R112+URZ+0x50], R5 ;  /* 0x00005005700075a7 */ /* 0x00872400080011ff */
[----:B----4-:R-:W-:Y:S05]  /*a410*/  @!P0 NANOSLEEP.SYNCS 0x989680 ;  /* 0x009896800000895d */ /* 0x010fea0003900000 */
[----:B------:R-:W4:Y:S02]  /*a420*/  @!P0 SYNCS.PHASECHK.TRANS64 P0, [R112+URZ+0x50], R5 ;  /* 0x00005005700085a7 */ /* 0x000f2400080010ff */
[----:B----4-:R-:W-:Y:S05]  /*a430*/  @!P0 BRA `(.L_x_120) ;  /* 0xfffffffc00f08947 */ /* 0x010fea000383ffff */
[----:B------:R-:W-:Y:S05]  /*a440*/  BRA `(.L_x_119) ;  /* 0xffffffd800507947 */ /* 0x000fea000383ffff */
.L_x_128:
[----:B---3--:R3:W4:Y:S02]  /*a450*/  SYNCS.PHASECHK.TRANS64.TRYWAIT P0, [R102+URZ+0x50], R3 ;  /* 0x00005003660075a7 */ /* 0x00872400080011ff */
[----:B----4-:R-:W-:Y:S05]  /*a460*/  @!P0 NANOSLEEP.SYNCS 0x989680 ;  /* 0x009896800000895d */ /* 0x010fea0003900000 */
[----:B------:R-:W4:Y:S02]  /*a470*/  @!P0 SYNCS.PHASECHK.TRANS64 P0, [R102+URZ+0x50], R3 ;  /* 0x00005003660085a7 */ /* 0x000f2400080010ff */
[----:B----4-:R-:W-:Y:S05]  /*a480*/  @!P0 BRA `(.L_x_128) ;  /* 0xfffffffc00f08947 */ /* 0x010fea000383ffff */
[----:B------:R-:W-:Y:S05]  /*a490*/  BRA `(.L_x_127) ;  /* 0xffffffe4009c7947 */ /* 0x000fea000383ffff */
        .weak           $__internal_0_$__cuda_sm10x_tcgen05_guardrail_trap_col_being_dealloced_not_returned_by_alloc
        .type           $__internal_0_$__cuda_sm10x_tcgen05_guardrail_trap_col_being_dealloced_not_returned_by_alloc,@function
        .size           $__internal_0_$__cuda_sm10x_tcgen05_guardrail_trap_col_being_dealloced_not_returned_by_alloc,($__internal_1_$__cuda_sm10x_tcgen05_guardrail_trap_phase_invalid_during_alloc - $__internal_0_$__cuda_sm10x_tcgen05_guardrail_trap_col_being_dealloced_not_returned_by_alloc)
$__internal_0_$__cuda_sm10x_tcgen05_guardrail_trap_col_being_dealloced_not_returned_by_alloc:
[----:B------:R-:W-:Y:S05]  /*a4a0*/  BPT.TRAP 0x1 ;  /* 0x000000040000795c */ /* 0x000fea0000300000 */
[----:B------:R-:W-:-:S04]  /*a4b0*/  HFMA2 R3, -RZ, RZ, 0, 0 ;  /* 0x00000000ff037431 */ /* 0x000fc800000001ff */
[----:B------:R-:W-:Y:S05]  /*a4c0*/  RET.REL.NODEC R2 `(_ZN7cutlass13device_kernelINS_4gemm6kernel13GemmUniversalIN4cute5tupleIJiiiiEEENS1_10collective13CollectiveMmaINS1_35MainloopSm100TmaUmmaWarpSpecializedILi5ELi2ELi4ENS5_IJNS4_1CILi4EEENSA_ILi1EEESC_EEEEENS5_IJNSA_ILi64EEENSA_ILi256EEENSA_ILi128EEEEEENS_12float_e5m2_tENS5_IJlSC_lEEESJ_SK_NS4_8TiledMMAINS4_8MMA_AtomIJNS4_10MMA_TraitsINS4_19SM100_MMA_F8F6F4_SSEJSJ_SJ_fSF_SG_NS4_17integral_constantINS4_4UMMA5MajorELSR_0EEESS_NSP_INSQ_7ScaleInELST_0EEESU_EEEEEENS4_6LayoutINS5_IJSC_SC_SC_EEENS5_IJNSA_ILi0EEESZ_SZ_EEEEENS5_IJNS4_10UnderscoreES12_S12_EEEEENS4_13SM90_TMA_LOADENS4_14ComposedLayoutINS4_7SwizzleILi3ELi4ELi3EEENS4_18smem_ptr_flag_bitsILi8EEENSX_INS5_IJNSA_ILi8EEESH_EEENS5_IJSH_SC_EEEEEEEvNS4_8identityENS4_23SM90_TMA_LOAD_MULTICASTES1F_vS1G_EENS_8epilogue10collective18CollectiveEpilogueINS1J_23Sm100TmaWarpSpecializedILi4ELi2ELi32ELb0ELb0EEEJSI_NS5_IJNSX_ISF_SC_EES1O_EEESJ_SK_SJ_SK_NS1J_6fusion15FusionCallbacksIS1N_NS1Q_17LinearCombinationISJ_fSJ_fLNS_15FloatRoundStyleE2EEESI_S1P_JEEENS4_5SM1004TMEM4LOAD26SM100_TMEM_LOAD_16dp32b32xES15_NS16_INS17_ILi2ELi4ELi3EEES1A_NSX_INS5_IJS1B_SF_EEENS5_IJSF_SC_EEEEEEENS4_39AutoVectorizingCopyWithAssumedAlignmentILi128EEENS4_14SM90_TMA_STOREES24_S26_S26_EEEvvEEEEvNT_6ParamsE) ;  /* 0xffffff5802cc7950 */ /* 0x000fea0003c3ffff */
        .weak           $__internal_1_$__cuda_sm10x_tcgen05_guardrail_trap_phase_invalid_during_alloc
        .type           $__internal_1_$__cuda_sm10x_tcgen05_guardrail_trap_phase_invalid_during_alloc,@function
        .size           $__internal_1_$__cuda_sm10x_tcgen05_guardrail_trap_phase_invalid_during_alloc,($__internal_2_$__cuda_sm10x_tcgen05_guardrail_trap_unallocated_columns_being_dealloced - $__internal_1_$__cuda_sm10x_tcgen05_guardrail_trap_phase_invalid_during_alloc)
$__internal_1_$__cuda_sm10x_tcgen05_guardrail_trap_phase_invalid_during_alloc:
[----:B------:R-:W-:Y:S05]  /*a4d0*/  BPT.TRAP 0x1 ;  /* 0x000000040000795c */ /* 0x000fea0000300000 */
[----:B------:R-:W-:-:S04]  /*a4e0*/  MOV R5, 0x0 ;  /* 0x0000000000057802 */ /* 0x000fc80000000f00 */
[----:B------:R-:W-:Y:S05]  /*a4f0*/  RET.REL.NODEC R4 `(_ZN7cutlass13device_kernelINS_4gemm6kernel13GemmUniversalIN4cute5tupleIJiiiiEEENS1_10collective13CollectiveMmaINS1_35MainloopSm100TmaUmmaWarpSpecializedILi5ELi2ELi4ENS5_IJNS4_1CILi4EEENSA_ILi1EEESC_EEEEENS5_IJNSA_ILi64EEENSA_ILi256EEENSA_ILi128EEEEEENS_12float_e5m2_tENS5_IJlSC_lEEESJ_SK_NS4_8TiledMMAINS4_8MMA_AtomIJNS4_10MMA_TraitsINS4_19SM100_MMA_F8F6F4_SSEJSJ_SJ_fSF_SG_NS4_17integral_constantINS4_4UMMA5MajorELSR_0EEESS_NSP_INSQ_7ScaleInELST_0EEESU_EEEEEENS4_6LayoutINS5_IJSC_SC_SC_EEENS5_IJNSA_ILi0EEESZ_SZ_EEEEENS5_IJNS4_10UnderscoreES12_S12_EEEEENS4_13SM90_TMA_LOADENS4_14ComposedLayoutINS4_7SwizzleILi3ELi4ELi3EEENS4_18smem_ptr_flag_bitsILi8EEENSX_INS5_IJNSA_ILi8EEESH_EEENS5_IJSH_SC_EEEEEEEvNS4_8identityENS4_23SM90_TMA_LOAD_MULTICASTES1F_vS1G_EENS_8epilogue10collective18CollectiveEpilogueINS1J_23Sm100TmaWarpSpecializedILi4ELi2ELi32ELb0ELb0EEEJSI_NS5_IJNSX_ISF_SC_EES1O_EEESJ_SK_SJ_SK_NS1J_6fusion15FusionCallbacksIS1N_NS1Q_17LinearCombinationISJ_fSJ_fLNS_15FloatRoundStyleE2EEESI_S1P_JEEENS4_5SM1004TMEM4LOAD26SM100_TMEM_LOAD_16dp32b32xES15_NS16_INS17_ILi2ELi4ELi3EEES1A_NSX_INS5_IJS1B_SF_EEENS5_IJSF_SC_EEEEEEENS4_39AutoVectorizingCopyWithAssumedAlignmentILi128EEENS4_14SM90_TMA_STOREES24_S26_S26_EEEvvEEEEvNT_6ParamsE) ;  /* 0xffffff5804c07950 */ /* 0x000fea0003c3ffff */
        .weak           $__internal_2_$__cuda_sm10x_tcgen05_guardrail_trap_unallocated_columns_being_dealloced
        .type           $__internal_2_$__cuda_sm10x_tcgen05_guardrail_trap_unallocated_columns_being_dealloced,@function
        .size           $__internal_2_$__cuda_sm10x_tcgen05_guardrail_trap_unallocated_columns_being_dealloced,(.L_x_180 - $__internal_2_$__cuda_sm10x_tcgen05_guardrail_trap_unallocated_columns_being_dealloced)
$__internal_2_$__cuda_sm10x_tcgen05_guardrail_trap_unallocated_columns_being_dealloced:
[----:B------:R-:W-:Y:S05]  /*a500*/  BPT.TRAP 0x1 ;  /* 0x000000040000795c */ /* 0x000fea0000300000 */
[----:B------:R-:W-:-:S04]  /*a510*/  HFMA2 R3, -RZ, RZ, 0, 0 ;  /* 0x00000000ff037431 */ /* 0x000fc800000001ff */
[----:B------:R-:W-:Y:S05]  /*a520*/  RET.REL.NODEC R2 `(_ZN7cutlass13device_kernelINS_4gemm6kernel13GemmUniversalIN4cute5tupleIJiiiiEEENS1_10collective13CollectiveMmaINS1_35MainloopSm100TmaUmmaWarpSpecializedILi5ELi2ELi4ENS5_IJNS4_1CILi4EEENSA_ILi1EEESC_EEEEENS5_IJNSA_ILi64EEENSA_ILi256EEENSA_ILi128EEEEEENS_12float_e5m2_tENS5_IJlSC_lEEESJ_SK_NS4_8TiledMMAINS4_8MMA_AtomIJNS4_10MMA_TraitsINS4_19SM100_MMA_F8F6F4_SSEJSJ_SJ_fSF_SG_NS4_17integral_constantINS4_4UMMA5MajorELSR_0EEESS_NSP_INSQ_7ScaleInELST_0EEESU_EEEEEENS4_6LayoutINS5_IJSC_SC_SC_EEENS5_IJNSA_ILi0EEESZ_SZ_EEEEENS5_IJNS4_10UnderscoreES12_S12_EEEEENS4_13SM90_TMA_LOADENS4_14ComposedLayoutINS4_7SwizzleILi3ELi4ELi3EEENS4_18smem_ptr_flag_bitsILi8EEENSX_INS5_IJNSA_ILi8EEESH_EEENS5_IJSH_SC_EEEEEEEvNS4_8identityENS4_23SM90_TMA_LOAD_MULTICASTES1F_vS1G_EENS_8epilogue10collective18CollectiveEpilogueINS1J_23Sm100TmaWarpSpecializedILi4ELi2ELi32ELb0ELb0EEEJSI_NS5_IJNSX_ISF_SC_EES1O_EEESJ_SK_SJ_SK_NS1J_6fusion15FusionCallbacksIS1N_NS1Q_17LinearCombinationISJ_fSJ_fLNS_15FloatRoundStyleE2EEESI_S1P_JEEENS4_5SM1004TMEM4LOAD26SM100_TMEM_LOAD_16dp32b32xES15_NS16_INS17_ILi2ELi4ELi3EEES1A_NSX_INS5_IJS1B_SF_EEENS5_IJSF_SC_EEEEEEENS4_39AutoVectorizingCopyWithAssumedAlignmentILi128EEENS4_14SM90_TMA_STOREES24_S26_S26_EEEvvEEEEvNT_6ParamsE) ;  /* 0xffffff5802b47950 */ /* 0x000fea0003c3ffff */
.L_x_179:
[----:B------:R-:W-:-:S00]  /*a530*/  BRA `(.L_x_179) ;  /* 0xfffffffc00fc7947 */ /* 0x000fc0000383ffff */
[----:B------:R-:W-:-:S00]  /*a540*/  NOP ;  /* 0x0000000000007918 */ /* 0x000fc00000000000 */
        /* <DEDUP_REMOVED lines=11> */
.L_x_180:


//--------------------- .nv.global.init           --------------------------
	.section	.nv.global.init,"aw",@progbits
.nv.global.init:
	.type		$str$27,@object
	.size		$str$27,($str$28 - $str$27)
$str$27:
        /*0000*/ 	.byte	0x28, 0x61, 0x64, 0x64, 0x72, 0x65, 0x73, 0x73, 0x20, 0x26, 0x20, 0x6d, 0x61, 0x73, 0x6b, 0x29
        /*0010*/ 	.byte	0x20, 0x3d, 0x3d, 0x20, 0x30, 0x00
	.type		$str$28,@object
	.size		$str$28,($str$26 - $str$28)
$str$28:
        /*0016*/ 	.byte	0x2f, 0x74, 0x6d, 0x70, 0x2f, 0x63, 0x75, 0x74, 0x6c, 0x61, 0x73, 0x73, 0x5f, 0x73, 0x77, 0x65
        /*0026*/ 	.byte	0x65, 0x70, 0x5f, 0x73, 0x72, 0x63, 0x2f, 0x69, 0x6e, 0x63, 0x6c, 0x75, 0x64, 0x65, 0x2f, 0x63
        /*0036*/ 	.byte	0x75, 0x74, 0x65, 0x2f, 0x70, 0x6f, 0x69, 0x6e, 0x74, 0x65, 0x72, 0x5f, 0x66, 0x6c, 0x61, 0x67
        /*0046*/ 	.byte	0x67, 0x65, 0x64, 0x2e, 0x68, 0x70, 0x70, 0x00
	.type		$str$26,@object
	.size		$str$26,($str$25 - $str$26)
$str$26:
        /*004e*/ 	.byte	0x2f, 0x74, 0x6d, 0x70, 0x2f, 0x63, 0x75, 0x74, 0x6c, 0x61, 0x73, 0x73, 0x5f, 0x73, 0x77, 0x65
        /*005e*/ 	.byte	0x65, 0x70, 0x5f, 0x73, 0x72, 0x63, 0x2f, 0x69, 0x6e, 0x63, 0x6c, 0x75, 0x64, 0x65, 0x2f, 0x63
        /*006e*/ 	.byte	0x75, 0x74, 0x65, 0x2f, 0x61, 0x74, 0x6f, 0x6d, 0x2f, 0x63, 0x6f, 0x70, 0x79, 0x5f, 0x74, 0x72
        /*007e*/ 	.byte	0x61, 0x69, 0x74, 0x73, 0x5f, 0x73, 0x6d, 0x31, 0x30, 0x30, 0x2e, 0x68, 0x70, 0x70, 0x00
	.type		$str$25,@object
	.size		$str$25,(__unnamed_1 - $str$25)
$str$25:
        /*008d*/ 	.byte	0x28, 0x28, 0x75, 0x69, 0x6e, 0x74, 0x33, 0x32, 0x5f, 0x74, 0x28, 0x74, 0x68, 0x72, 0x65, 0x61
        /*009d*/ 	.byte	0x64, 0x49, 0x64, 0x78, 0x2e, 0x78, 0x29, 0x20, 0x2f, 0x20, 0x33, 0x32, 0x29, 0x20, 0x25, 0x20
        /*00ad*/ 	.byte	0x34, 0x29, 0x20, 0x3d, 0x3d, 0x20, 0x28, 0x28, 0x28, 0x74, 0x6d, 0x65, 0x6d, 0x5f, 0x61, 0x64
        /*00bd*/ 	.byte	0x64, 0x72, 0x20, 0x3e, 0x3e, 0x20, 0x31, 0x36, 0x29, 0x20, 0x2f, 0x20, 0x33, 0x32, 0x29, 0x20
        /*00cd*/ 	.byte	0x25, 0x20, 0x34, 0x29, 0x00
	.type		__unnamed_1,@object
	.size		__unnamed_1,(__unnamed_2 - __unnamed_1)
__unnamed_1:
        /*00d2*/ 	.byte	0x61, 0x75, 0x74, 0x6f, 0x20, 0x63, 0x75, 0x74, 0x65, 0x3a, 0x3a, 0x61, 0x73, 0x5f, 0x70, 0x6f
        /* <DEDUP_REMOVED lines=24> */
        /*0262*/ 	.byte	0x3c, 0x34, 0x30, 0x39, 0x36, 0x3e, 0x3e, 0x3e, 0x3e, 0x5d, 0x00
	.type		__unnamed_2,@object
	.size		__unnamed_2,(__unnamed_3 - __unnamed_2)
__unnamed_2:
        /* <DEDUP_REMOVED lines=26> */
	.type		__unnamed_3,@object
	.size		__unnamed_3,(.L_3 - __unnamed_3)
__unnamed_3:
        /* <DEDUP_REMOVED lines=40> */
        /*0688*/ 	.byte	0x74, 0x65, 0x3a, 0x3a, 0x43, 0x3c, 0x30, 0x3e, 0x3e, 0x3e, 0x3e, 0x5d, 0x00
.L_3:


//--------------------- .nv.shared._ZN7cutlass13device_kernelINS_4gemm6kernel13GemmUniversalIN4cute5tupleIJiiiiEEENS1_10collective13CollectiveMmaINS1_35MainloopSm100TmaUmmaWarpSpecializedILi5ELi2ELi4ENS5_IJNS4_1CILi4EEENSA_ILi1EEESC_EEEEENS5_IJNSA_ILi64EEENSA_ILi256EEENSA_ILi128EEEEEENS_12float_e5m2_tENS5_IJlSC_lEEESJ_SK_NS4_8TiledMMAINS4_8MMA_AtomIJNS4_10MMA_TraitsINS4_19SM100_MMA_F8F6F4_SSEJSJ_SJ_fSF_SG_NS4_17integral_constantINS4_4UMMA5MajorELSR_0EEESS_NSP_INSQ_7ScaleInELST_0EEESU_EEEEEENS4_6LayoutINS5_IJSC_SC_SC_EEENS5_IJNSA_ILi0EEESZ_SZ_EEEEENS5_IJNS4_10UnderscoreES12_S12_EEEEENS4_13SM90_TMA_LOADENS4_14ComposedLayoutINS4_7SwizzleILi3ELi4ELi3EEENS4_18smem_ptr_flag_bitsILi8EEENSX_INS5_IJNSA_ILi8EEESH_EEENS5_IJSH_SC_EEEEEEEvNS4_8identityENS4_23SM90_TMA_LOAD_MULTICASTES1F_vS1G_EENS_8epilogue10collective18CollectiveEpilogueINS1J_23Sm100TmaWarpSpecializedILi4ELi2ELi32ELb0ELb0EEEJSI_NS5_IJNSX_ISF_SC_EES1O_EEESJ_SK_SJ_SK_NS1J_6fusion15FusionCallbacksIS1N_NS1Q_17LinearCombinationISJ_fSJ_fLNS_15FloatRoundStyleE2EEESI_S1P_JEEENS4_5SM1004TMEM4LOAD26SM100_TMEM_LOAD_16dp32b32xES15_NS16_INS17_ILi2ELi4ELi3EEES1A_NSX_INS5_IJS1B_SF_EEENS5_IJSF_SC_EEEEEEENS4_39AutoVectorizingCopyWithAssumedAlignmentILi128EEENS4_14SM90_TMA_STOREES24_S26_S26_EEEvvEEEEvNT_6ParamsE --------------------------
	.section	.nv.shared._ZN7cutlass13device_kernelINS_4gemm6kernel13GemmUniversalIN4cute5tupleIJiiiiEEENS1_10collective13CollectiveMmaINS1_35MainloopSm100TmaUmmaWarpSpecializedILi5ELi2ELi4ENS5_IJNS4_1CILi4EEENSA_ILi1EEESC_EEEEENS5_IJNSA_ILi64EEENSA_ILi256EEENSA_ILi128EEEEEENS_12float_e5m2_tENS5_IJlSC_lEEESJ_SK_NS4_8TiledMMAINS4_8MMA_AtomIJNS4_10MMA_TraitsINS4_19SM100_MMA_F8F6F4_SSEJSJ_SJ_fSF_SG_NS4_17integral_constantINS4_4UMMA5MajorELSR_0EEESS_NSP_INSQ_7ScaleInELST_0EEESU_EEEEEENS4_6LayoutINS5_IJSC_SC_SC_EEENS5_IJNSA_ILi0EEESZ_SZ_EEEEENS5_IJNS4_10UnderscoreES12_S12_EEEEENS4_13SM90_TMA_LOADENS4_14ComposedLayoutINS4_7SwizzleILi3ELi4ELi3EEENS4_18smem_ptr_flag_bitsILi8EEENSX_INS5_IJNSA_ILi8EEESH_EEENS5_IJSH_SC_EEEEEEEvNS4_8identityENS4_23SM90_TMA_LOAD_MULTICASTES1F_vS1G_EENS_8epilogue10collective18CollectiveEpilogueINS1J_23Sm100TmaWarpSpecializedILi4ELi2ELi32ELb0ELb0EEEJSI_NS5_IJNSX_ISF_SC_EES1O_EEESJ_SK_SJ_SK_NS1J_6fusion15FusionCallbacksIS1N_NS1Q_17LinearCombinationISJ_fSJ_fLNS_15FloatRoundStyleE2EEESI_S1P_JEEENS4_5SM1004TMEM4LOAD26SM100_TMEM_LOAD_16dp32b32xES15_NS16_INS17_ILi2ELi4ELi3EEES1A_NSX_INS5_IJS1B_SF_EEENS5_IJSF_SC_EEEEEEENS4_39AutoVectorizingCopyWithAssumedAlignmentILi128EEENS4_14SM90_TMA_STOREES24_S26_S26_EEEvvEEEEvNT_6ParamsE,"aw",@nobits
	.sectionflags	@""
	.align	16
	.zero		1024


//--------------------- .nv.shared.reserved.0     --------------------------
	.section	.nv.shared.reserved.0,"aw",@nobits
	.weak		__nv_reservedSMEM_offset_0_alias
	.size		__nv_reservedSMEM_offset_0_alias, 0, 64
	.other		__nv_reservedSMEM_offset_0_alias,@"STO_CUDA_RESERVED_SHARED STV_DEFAULT"
__nv_reservedSMEM_offset_0_alias:
	.zero		0
.nv.shared.reserved.0:
	.zero		64
	.weak		__nv_reservedSMEM_tcgen05_partition
	.type		__nv_reservedSMEM_tcgen05_partition,@object
	.size		__nv_reservedSMEM_tcgen05_partition,(.L_0 - __nv_reservedSMEM_tcgen05_partition)
__nv_reservedSMEM_tcgen05_partition:
	.zero		32
.L_0:


//--------------------- .nv.global                --------------------------
	.section	.nv.global,"aw",@nobits
.nv.global:
	.type		_ZN40_INTERNAL_4c0280b0_4_k_cu_28aeca59_219044cute1_E,@object
	.size		_ZN40_INTERNAL_4c0280b0_4_k_cu_28aeca59_219044cute1_E,(_ZN40_INTERNAL_4c0280b0_4_k_cu_28aeca59_219044cuda3std3__45__cpo6cbeginE - _ZN40_INTERNAL_4c0280b0_4_k_cu_28aeca59_219044cute1_E)
_ZN40_INTERNAL_4c0280b0_4_k_cu_28aeca59_219044cute1_E:
	.zero		1
	.type		_ZN40_INTERNAL_4c0280b0_4_k_cu_28aeca59_219044cuda3std3__45__cpo6cbeginE,@object
	.size		_ZN40_INTERNAL_4c0280b0_4_k_cu_28aeca59_219044cuda3std3__45__cpo6cbeginE,(_ZN40_INTERNAL_4c0280b0_4_k_cu_28aeca59_219044cuda3std3__48in_placeE - _ZN40_INTERNAL_4c0280b0_4_k_cu_28aeca59_219044cuda3std3__45__cpo6cbeginE)
_ZN40_INTERNAL_4c0280b0_4_k_cu_28aeca59_219044cuda3std3__45__cpo6cbeginE:
	.zero		1
	.type		_ZN40_INTERNAL_4c0280b0_4_k_cu_28aeca59_219044cuda3std3__48in_placeE,@object
	.size		_ZN40_INTERNAL_4c0280b0_4_k_cu_28aeca59_219044cuda3std3__48in_placeE,(_ZN40_INTERNAL_4c0280b0_4_k_cu_28aeca59_219044cuda3std6ranges3__45__cpo9iter_moveE - _ZN40_INTERNAL_4c0280b0_4_k_cu_28aeca59_219044cuda3std3__48in_placeE)
_ZN40_INTERNAL_4c0280b0_4_k_cu_28aeca59_219044cuda3std3__48in_placeE:
	.zero		1
	.type		_ZN40_INTERNAL_4c0280b0_4_k_cu_28aeca59_219044cuda3std6ranges3__45__cpo9iter_moveE,@object
	.size		_ZN40_INTERNAL_4c0280b0_4_k_cu_28aeca59_219044cuda3std6ranges3__45__cpo9iter_moveE,(_ZN40_INTERNAL_4c0280b0_4_k_cu_28aeca59_219044cuda3std3__45__cpo5beginE - _ZN40_INTERNAL_4c0280b0_4_k_cu_28aeca59_219044cuda3std6ranges3__45__cpo9iter_moveE)
_ZN40_INTERNAL_4c0280b0_4_k_cu_28aeca59_219044cuda3std6ranges3__45__cpo9iter_moveE:
	.zero		1
	.type		_ZN40_INTERNAL_4c0280b0_4_k_cu_28aeca59_219044cuda3std3__45__cpo5beginE,@object
	.size		_ZN40_INTERNAL_4c0280b0_4_k_cu_28aeca59_219044cuda3std3__45__cpo5beginE,(_ZN40_INTERNAL_4c0280b0_4_k_cu_28aeca59_219044cuda3std3__442_GLOBAL__N__4c0280b0_4_k_cu_28aeca59_219046ignoreE - _ZN40_INTERNAL_4c0280b0_4_k_cu_28aeca59_219044cuda3std3__45__cpo5beginE)
_ZN40_INTERNAL_4c0280b0_4_k_cu_28aeca59_219044cuda3std3__45__cpo5beginE:
	.zero		1
	.type		_ZN40_INTERNAL_4c0280b0_4_k_cu_28aeca59_219044cuda3std3__442_GLOBAL__N__4c0280b0_4_k_cu_28aeca59_219046ignoreE,@object
	.size		_ZN40_INTERNAL_4c0280b0_4_k_cu_28aeca59_219044cuda3std3__442_GLOBAL__N__4c0280b0_4_k_cu_28aeca59_219046ignoreE,(_ZN40_INTERNAL_4c0280b0_4_k_cu_28aeca59_219044cute7productE - _ZN40_INTERNAL_4c0280b0_4_k_cu_28aeca59_219044cuda3std3__442_GLOBAL__N__4c0280b0_4_k_cu_28aeca59_219046ignoreE)
_ZN40_INTERNAL_4c0280b0_4_k_cu_28aeca59_219044cuda3std3__442_GLOBAL__N__4c0280b0_4_k_cu_28aeca59_219046ignoreE:
	.zero		1
	.type		_ZN40_INTERNAL_4c0280b0_4_k_cu_28aeca59_219044cute7productE,@object
	.size		_ZN40_INTERNAL_4c0280b0_4_k_cu_28aeca59_219044cute7productE,(_ZN40_INTERNAL_4c0280b0_4_k_cu_28aeca59_219044cuda3std3__45__cpo3endE - _ZN40_INTERNAL_4c0280b0_4_k_cu_28aeca59_219044cute7productE)
_ZN40_INTERNAL_4c0280b0_4_k_cu_28aeca59_219044cute7productE:
	.zero		1
	.type		_ZN40_INTERNAL_4c0280b0_4_k_cu_28aeca59_219044cuda3std3__45__cpo3endE,@object
	.size		_ZN40_INTERNAL_4c0280b0_4_k_cu_28aeca59_219044cuda3std3__45__cpo3endE,(_ZN40_INTERNAL_4c0280b0_4_k_cu_28aeca59_219044cuda3std3__419piecewise_constructE - _ZN40_INTERNAL_4c0280b0_4_k_cu_28aeca59_219044cuda3std3__45__cpo3endE)
_ZN40_INTERNAL_4c0280b0_4_k_cu_28aeca59_219044cuda3std3__45__cpo3endE:
	.zero		1
	.type		_ZN40_INTERNAL_4c0280b0_4_k_cu_28aeca59_219044cuda3std3__419piecewise_constructE,@object
	.size		_ZN40_INTERNAL_4c0280b0_4_k_cu_28aeca59_219044cuda3std3__419piecewise_constructE,(_ZN40_INTERNAL_4c0280b0_4_k_cu_28aeca59_219044cuda3std3__45__cpo4cendE - _ZN40_INTERNAL_4c0280b0_4_k_cu_28aeca59_219044cuda3std3__419piecewise_constructE)
_ZN40_INTERNAL_4c0280b0_4_k_cu_28aeca59_219044cuda3std3__419piecewise_constructE:
	.zero		1
	.type		_ZN40_INTERNAL_4c0280b0_4_k_cu_28aeca59_219044cuda3std3__45__cpo4cendE,@object
	.size		_ZN40_INTERNAL_4c0280b0_4_k_cu_28aeca59_219044cuda3std3__45__cpo4cendE,(_ZN40_INTERNAL_4c0280b0_4_k_cu_28aeca59_219044cuda3std6ranges3__45__cpo4swapE - _ZN40_INTERNAL_4c0280b0_4_k_cu_28aeca59_219044cuda3std3__45__cpo4cendE)
_ZN40_INTERNAL_4c0280b0_4_k_cu_28aeca59_219044cuda3std3__45__cpo4cendE:
	.zero		1
	.type		_ZN40_INTERNAL_4c0280b0_4_k_cu_28aeca59_219044cuda3std6ranges3__45__cpo4swapE,@object
	.size		_ZN40_INTERNAL_4c0280b0_4_k_cu_28aeca59_219044cuda3std6ranges3__45__cpo4swapE,(.L_11 - _ZN40_INTERNAL_4c0280b0_4_k_cu_28aeca59_219044cuda3std6ranges3__45__cpo4swapE)
_ZN40_INTERNAL_4c0280b0_4_k_cu_28aeca59_219044cuda3std6ranges3__45__cpo4swapE:
	.zero		1
.L_11:


//--------------------- .nv.constant0._ZN7cutlass13device_kernelINS_4gemm6kernel13GemmUniversalIN4cute5tupleIJiiiiEEENS1_10collective13CollectiveMmaINS1_35MainloopSm100TmaUmmaWarpSpecializedILi5ELi2ELi4ENS5_IJNS4_1CILi4EEENSA_ILi1EEESC_EEEEENS5_IJNSA_ILi64EEENSA_ILi256EEENSA_ILi128EEEEEENS_12float_e5m2_tENS5_IJlSC_lEEESJ_SK_NS4_8TiledMMAINS4_8MMA_AtomIJNS4_10MMA_TraitsINS4_19SM100_MMA_F8F6F4_SSEJSJ_SJ_fSF_SG_NS4_17integral_constantINS4_4UMMA5MajorELSR_0EEESS_NSP_INSQ_7ScaleInELST_0EEESU_EEEEEENS4_6LayoutINS5_IJSC_SC_SC_EEENS5_IJNSA_ILi0EEESZ_SZ_EEEEENS5_IJNS4_10UnderscoreES12_S12_EEEEENS4_13SM90_TMA_LOADENS4_14ComposedLayoutINS4_7SwizzleILi3ELi4ELi3EEENS4_18smem_ptr_flag_bitsILi8EEENSX_INS5_IJNSA_ILi8EEESH_EEENS5_IJSH_SC_EEEEEEEvNS4_8identityENS4_23SM90_TMA_LOAD_MULTICASTES1F_vS1G_EENS_8epilogue10collective18CollectiveEpilogueINS1J_23Sm100TmaWarpSpecializedILi4ELi2ELi32ELb0ELb0EEEJSI_NS5_IJNSX_ISF_SC_EES1O_EEESJ_SK_SJ_SK_NS1J_6fusion15FusionCallbacksIS1N_NS1Q_17LinearCombinationISJ_fSJ_fLNS_15FloatRoundStyleE2EEESI_S1P_JEEENS4_5SM1004TMEM4LOAD26SM100_TMEM_LOAD_16dp32b32xES15_NS16_INS17_ILi2ELi4ELi3EEES1A_NSX_INS5_IJS1B_SF_EEENS5_IJSF_SC_EEEEEEENS4_39AutoVectorizingCopyWithAssumedAlignmentILi128EEENS4_14SM90_TMA_STOREES24_S26_S26_EEEvvEEEEvNT_6ParamsE --------------------------
	.section	.nv.constant0._ZN7cutlass13device_kernelINS_4gemm6kernel13GemmUniversalIN4cute5tupleIJiiiiEEENS1_10collective13CollectiveMmaINS1_35MainloopSm100TmaUmmaWarpSpecializedILi5ELi2ELi4ENS5_IJNS4_1CILi4EEENSA_ILi1EEESC_EEEEENS5_IJNSA_ILi64EEENSA_ILi256EEENSA_ILi128EEEEEENS_12float_e5m2_tENS5_IJlSC_lEEESJ_SK_NS4_8TiledMMAINS4_8MMA_AtomIJNS4_10MMA_TraitsINS4_19SM100_MMA_F8F6F4_SSEJSJ_SJ_fSF_SG_NS4_17integral_constantINS4_4UMMA5MajorELSR_0EEESS_NSP_INSQ_7ScaleInELST_0EEESU_EEEEEENS4_6LayoutINS5_IJSC_SC_SC_EEENS5_IJNSA_ILi0EEESZ_SZ_EEEEENS5_IJNS4_10UnderscoreES12_S12_EEEEENS4_13SM90_TMA_LOADENS4_14ComposedLayoutINS4_7SwizzleILi3ELi4ELi3EEENS4_18smem_ptr_flag_bitsILi8EEENSX_INS5_IJNSA_ILi8EEESH_EEENS5_IJSH_SC_EEEEEEEvNS4_8identityENS4_23SM90_TMA_LOAD_MULTICASTES1F_vS1G_EENS_8epilogue10collective18CollectiveEpilogueINS1J_23Sm100TmaWarpSpecializedILi4ELi2ELi32ELb0ELb0EEEJSI_NS5_IJNSX_ISF_SC_EES1O_EEESJ_SK_SJ_SK_NS1J_6fusion15FusionCallbacksIS1N_NS1Q_17LinearCombinationISJ_fSJ_fLNS_15FloatRoundStyleE2EEESI_S1P_JEEENS4_5SM1004TMEM4LOAD26SM100_TMEM_LOAD_16dp32b32xES15_NS16_INS17_ILi2ELi4ELi3EEES1A_NSX_INS5_IJS1B_SF_EEENS5_IJSF_SC_EEEEEEENS4_39AutoVectorizingCopyWithAssumedAlignmentILi128EEENS4_14SM90_TMA_STOREES24_S26_S26_EEEvvEEEEvNT_6ParamsE,"a",@progbits
	.sectionflags	@""
	.align	4
.nv.constant0._ZN7cutlass13device_kernelINS_4gemm6kernel13GemmUniversalIN4cute5tupleIJiiiiEEENS1_10collective13CollectiveMmaINS1_35MainloopSm100TmaUmmaWarpSpecializedILi5ELi2ELi4ENS5_IJNS4_1CILi4EEENSA_ILi1EEESC_EEEEENS5_IJNSA_ILi64EEENSA_ILi256EEENSA_ILi128EEEEEENS_12float_e5m2_tENS5_IJlSC_lEEESJ_SK_NS4_8TiledMMAINS4_8MMA_AtomIJNS4_10MMA_TraitsINS4_19SM100_MMA_F8F6F4_SSEJSJ_SJ_fSF_SG_NS4_17integral_constantINS4_4UMMA5MajorELSR_0EEESS_NSP_INSQ_7ScaleInELST_0EEESU_EEEEEENS4_6LayoutINS5_IJSC_SC_SC_EEENS5_IJNSA_ILi0EEESZ_SZ_EEEEENS5_IJNS4_10UnderscoreES12_S12_EEEEENS4_13SM90_TMA_LOADENS4_14ComposedLayoutINS4_7SwizzleILi3ELi4ELi3EEENS4_18smem_ptr_flag_bitsILi8EEENSX_INS5_IJNSA_ILi8EEESH_EEENS5_IJSH_SC_EEEEEEEvNS4_8identityENS4_23SM90_TMA_LOAD_MULTICASTES1F_vS1G_EENS_8epilogue10collective18CollectiveEpilogueINS1J_23Sm100TmaWarpSpecializedILi4ELi2ELi32ELb0ELb0EEEJSI_NS5_IJNSX_ISF_SC_EES1O_EEESJ_SK_SJ_SK_NS1J_6fusion15FusionCallbacksIS1N_NS1Q_17LinearCombinationISJ_fSJ_fLNS_15FloatRoundStyleE2EEESI_S1P_JEEENS4_5SM1004TMEM4LOAD26SM100_TMEM_LOAD_16dp32b32xES15_NS16_INS17_ILi2ELi4ELi3EEES1A_NSX_INS5_IJS1B_SF_EEENS5_IJSF_SC_EEEEEEENS4_39AutoVectorizingCopyWithAssumedAlignmentILi128EEENS4_14SM90_TMA_STOREES24_S26_S26_EEEvvEEEEvNT_6ParamsE:
	.zero		2944


//--------------------- SYMBOLS --------------------------

	.type		.nv.reservedSmem.offset0,@object
	.size		.nv.reservedSmem.offset0,0x4
	.type		.nv.reservedSmem.cap,@object
	.size		.nv.reservedSmem.cap,0x4
	.type		__assertfail,@function
